	.target	sm_100a

	.elftype	@"ET_EXEC"


//--------------------- .note.nv.tkinfo           --------------------------
	.section	.note.nv.tkinfo,"",@"SHT_NOTE"
	.sectionflags	@"SHF_NOTE_NV_TKINFO"
	.tkinfo
        /*0018*/ 	.word	0x00000002
        /*0030*/ 	.string	""
        /*0030*/ 	.string	"ptxas"
        /*0030*/ 	.string	"Cuda compilation tools, release 13.0, V13.0.88"
        /*0030*/ 	.string	"Build cuda_13.0.r13.0/compiler.36424714_0"
        /*0030*/ 	.string	"-arch sm_100a -m 64 "



//--------------------- .note.nv.cuinfo           --------------------------
	.section	.note.nv.cuinfo,"",@"SHT_NOTE"
	.sectionflags	@"SHF_NOTE_NV_CUINFO"
        /*0018*/ 	.short	0x0002
        /*001a*/ 	.short	0x0064
        /*001c*/ 	.short	0x0082
	.zero		2


//--------------------- .nv.info                  --------------------------
	.section	.nv.info,"",@"SHT_CUDA_INFO"
	.align	4


	//----- nvinfo : EIATTR_REGCOUNT
	.align		4
        /*0000*/ 	.byte	0x04, 0x2f
        /*0002*/ 	.short	(.L_19 - .L_18)
	.align		4
.L_18:
        /*0004*/ 	.word	index@(_ZN7cutlass13device_kernelINS_4gemm6kernel13GemmUniversalIN4cute5tupleIJiiiiEEENS1_10collective13CollectiveMmaINS1_35MainloopSm100TmaUmmaWarpSpecializedILi8ELi2ELi4ENS5_IJNS4_1CILi4EEENSA_ILi1EEESC_EEEEENS5_IJNSA_ILi128EEENSA_ILi64EEESF_EEENS_6half_tENS5_IJlSC_lEEESI_SJ_NS4_8TiledMMAINS4_8MMA_AtomIJNS4_26SM100_MMA_F16BF16_2x1SM_SSISI_SI_fLi128ELi64ELNS4_4UMMA5MajorE0ELSO_0ELNSN_7ScaleInE0ELSP_0EEEEEENS4_6LayoutINS5_IJSC_SC_SC_EEENS5_IJNSA_ILi0EEESU_SU_EEEEENS5_IJNS4_10UnderscoreESX_SX_EEEEENS4_18SM100_TMA_2SM_LOADENS4_14ComposedLayoutINS4_7SwizzleILi3ELi4ELi3EEENS4_18smem_ptr_flag_bitsILi16EEENSS_INS5_IJNSA_ILi8EEESG_EEENS5_IJSG_SC_EEEEEEEvNS4_8identityENS4_28SM100_TMA_2SM_LOAD_MULTICASTES1A_vS1B_EENS_8epilogue10collective18CollectiveEpilogueINS1E_23Sm100TmaWarpSpecializedILi3ELi2ELi16ELb1ELb0EEEJNS5_IJSG_SG_SF_EEENS5_IJNSS_ISG_SC_EENSS_INS5_IJNSA_ILi16EEENSA_ILi2EEEEEENS5_IJSC_NSA_ILi32EEEEEEEEEEESI_SJ_SI_SJ_NS1E_6fusion15FusionCallbacksIS1I_NS1S_17LinearCombinationISI_fSI_fLNS_15FloatRoundStyleE2EEES1J_S1R_JEEENS4_5SM1004TMEM4LOAD26SM100_TMEM_LOAD_32dp32b16xENS4_13SM90_TMA_LOADENS11_INS12_ILi1ELi4ELi3EEES15_NSS_INS5_IJS16_S1L_EEENS5_IJS1L_SC_EEEEEEENS4_39AutoVectorizingCopyWithAssumedAlignmentILi128EEENS4_14SM90_TMA_STOREES27_S29_S29_EEEvvEEEEvNT_6ParamsE)
        /*0008*/ 	.word	0x00000048


	//----- nvinfo : EIATTR_FRAME_SIZE
	.align		4
.L_19:
        /*000c*/ 	.byte	0x04, 0x11
        /*000e*/ 	.short	(.L_21 - .L_20)
	.align		4
.L_20:
        /*0010*/ 	.word	index@($__internal_2_$__cuda_sm10x_tcgen05_guardrail_trap_unallocated_columns_being_dealloced)
        /*0014*/ 	.word	0x00000000


	//----- nvinfo : EIATTR_FRAME_SIZE
	.align		4
.L_21:
        /*0018*/ 	.byte	0x04, 0x11
        /*001a*/ 	.short	(.L_23 - .L_22)
	.align		4
.L_22:
        /*001c*/ 	.word	index@($__internal_1_$__cuda_sm10x_tcgen05_guardrail_trap_phase_invalid_during_alloc)
        /*0020*/ 	.word	0x00000000


	//----- nvinfo : EIATTR_FRAME_SIZE
	.align		4
.L_23:
        /*0024*/ 	.byte	0x04, 0x11
        /*0026*/ 	.short	(.L_25 - .L_24)
	.align		4
.L_24:
        /*0028*/ 	.word	index@($__internal_0_$__cuda_sm10x_tcgen05_guardrail_trap_col_being_dealloced_not_returned_by_alloc)
        /*002c*/ 	.word	0x00000000


	//----- nvinfo : EIATTR_FRAME_SIZE
	.align		4
.L_25:
        /*0030*/ 	.byte	0x04, 0x11
        /*0032*/ 	.short	(.L_27 - .L_26)
	.align		4
.L_26:
        /*0034*/ 	.word	index@(_ZN7cutlass13device_kernelINS_4gemm6kernel13GemmUniversalIN4cute5tupleIJiiiiEEENS1_10collective13CollectiveMmaINS1_35MainloopSm100TmaUmmaWarpSpecializedILi8ELi2ELi4ENS5_IJNS4_1CILi4EEENSA_ILi1EEESC_EEEEENS5_IJNSA_ILi128EEENSA_ILi64EEESF_EEENS_6half_tENS5_IJlSC_lEEESI_SJ_NS4_8TiledMMAINS4_8MMA_AtomIJNS4_26SM100_MMA_F16BF16_2x1SM_SSISI_SI_fLi128ELi64ELNS4_4UMMA5MajorE0ELSO_0ELNSN_7ScaleInE0ELSP_0EEEEEENS4_6LayoutINS5_IJSC_SC_SC_EEENS5_IJNSA_ILi0EEESU_SU_EEEEENS5_IJNS4_10UnderscoreESX_SX_EEEEENS4_18SM100_TMA_2SM_LOADENS4_14ComposedLayoutINS4_7SwizzleILi3ELi4ELi3EEENS4_18smem_ptr_flag_bitsILi16EEENSS_INS5_IJNSA_ILi8EEESG_EEENS5_IJSG_SC_EEEEEEEvNS4_8identityENS4_28SM100_TMA_2SM_LOAD_MULTICASTES1A_vS1B_EENS_8epilogue10collective18CollectiveEpilogueINS1E_23Sm100TmaWarpSpecializedILi3ELi2ELi16ELb1ELb0EEEJNS5_IJSG_SG_SF_EEENS5_IJNSS_ISG_SC_EENSS_INS5_IJNSA_ILi16EEENSA_ILi2EEEEEENS5_IJSC_NSA_ILi32EEEEEEEEEEESI_SJ_SI_SJ_NS1E_6fusion15FusionCallbacksIS1I_NS1S_17LinearCombinationISI_fSI_fLNS_15FloatRoundStyleE2EEES1J_S1R_JEEENS4_5SM1004TMEM4LOAD26SM100_TMEM_LOAD_32dp32b16xENS4_13SM90_TMA_LOADENS11_INS12_ILi1ELi4ELi3EEES15_NSS_INS5_IJS16_S1L_EEENS5_IJS1L_SC_EEEEEEENS4_39AutoVectorizingCopyWithAssumedAlignmentILi128EEENS4_14SM90_TMA_STOREES27_S29_S29_EEEvvEEEEvNT_6ParamsE)
        /*0038*/ 	.word	0x00000000


	//----- nvinfo : EIATTR_MIN_STACK_SIZE
	.align		4
.L_27:
        /*003c*/ 	.byte	0x04, 0x12
        /*003e*/ 	.short	(.L_29 - .L_28)
	.align		4
.L_28:
        /*0040*/ 	.word	index@(_ZN7cutlass13device_kernelINS_4gemm6kernel13GemmUniversalIN4cute5tupleIJiiiiEEENS1_10collective13CollectiveMmaINS1_35MainloopSm100TmaUmmaWarpSpecializedILi8ELi2ELi4ENS5_IJNS4_1CILi4EEENSA_ILi1EEESC_EEEEENS5_IJNSA_ILi128EEENSA_ILi64EEESF_EEENS_6half_tENS5_IJlSC_lEEESI_SJ_NS4_8TiledMMAINS4_8MMA_AtomIJNS4_26SM100_MMA_F16BF16_2x1SM_SSISI_SI_fLi128ELi64ELNS4_4UMMA5MajorE0ELSO_0ELNSN_7ScaleInE0ELSP_0EEEEEENS4_6LayoutINS5_IJSC_SC_SC_EEENS5_IJNSA_ILi0EEESU_SU_EEEEENS5_IJNS4_10UnderscoreESX_SX_EEEEENS4_18SM100_TMA_2SM_LOADENS4_14ComposedLayoutINS4_7SwizzleILi3ELi4ELi3EEENS4_18smem_ptr_flag_bitsILi16EEENSS_INS5_IJNSA_ILi8EEESG_EEENS5_IJSG_SC_EEEEEEEvNS4_8identityENS4_28SM100_TMA_2SM_LOAD_MULTICASTES1A_vS1B_EENS_8epilogue10collective18CollectiveEpilogueINS1E_23Sm100TmaWarpSpecializedILi3ELi2ELi16ELb1ELb0EEEJNS5_IJSG_SG_SF_EEENS5_IJNSS_ISG_SC_EENSS_INS5_IJNSA_ILi16EEENSA_ILi2EEEEEENS5_IJSC_NSA_ILi32EEEEEEEEEEESI_SJ_SI_SJ_NS1E_6fusion15FusionCallbacksIS1I_NS1S_17LinearCombinationISI_fSI_fLNS_15FloatRoundStyleE2EEES1J_S1R_JEEENS4_5SM1004TMEM4LOAD26SM100_TMEM_LOAD_32dp32b16xENS4_13SM90_TMA_LOADENS11_INS12_ILi1ELi4ELi3EEES15_NSS_INS5_IJS16_S1L_EEENS5_IJS1L_SC_EEEEEEENS4_39AutoVectorizingCopyWithAssumedAlignmentILi128EEENS4_14SM90_TMA_STOREES27_S29_S29_EEEvvEEEEvNT_6ParamsE)
        /*0044*/ 	.word	0x00000000
.L_29:


//--------------------- .nv.compat                --------------------------
	.section	.nv.compat,"",@"SHT_CUDA_COMPAT_INFO"
	.align	4
        /*0000*/ 	.byte	0x02, 0x09, 0x01, 0x00, 0x02, 0x02, 0x02, 0x00, 0x02, 0x05, 0x05, 0x00, 0x03, 0x07, 0x01, 0x01
        /*0010*/ 	.byte	0x02, 0x03, 0x01, 0x00, 0x02, 0x06, 0x01, 0x00, 0x04, 0x0b, 0x08, 0x00, 0x09, 0x00, 0x00, 0x00
        /*0020*/ 	.byte	0x00, 0x00, 0x00, 0x00


//--------------------- .nv.info._ZN7cutlass13device_kernelINS_4gemm6kernel13GemmUniversalIN4cute5tupleIJiiiiEEENS1_10collective13CollectiveMmaINS1_35MainloopSm100TmaUmmaWarpSpecializedILi8ELi2ELi4ENS5_IJNS4_1CILi4EEENSA_ILi1EEESC_EEEEENS5_IJNSA_ILi128EEENSA_ILi64EEESF_EEENS_6half_tENS5_IJlSC_lEEESI_SJ_NS4_8TiledMMAINS4_8MMA_AtomIJNS4_26SM100_MMA_F16BF16_2x1SM_SSISI_SI_fLi128ELi64ELNS4_4UMMA5MajorE0ELSO_0ELNSN_7ScaleInE0ELSP_0EEEEEENS4_6LayoutINS5_IJSC_SC_SC_EEENS5_IJNSA_ILi0EEESU_SU_EEEEENS5_IJNS4_10UnderscoreESX_SX_EEEEENS4_18SM100_TMA_2SM_LOADENS4_14ComposedLayoutINS4_7SwizzleILi3ELi4ELi3EEENS4_18smem_ptr_flag_bitsILi16EEENSS_INS5_IJNSA_ILi8EEESG_EEENS5_IJSG_SC_EEEEEEEvNS4_8identityENS4_28SM100_TMA_2SM_LOAD_MULTICASTES1A_vS1B_EENS_8epilogue10collective18CollectiveEpilogueINS1E_23Sm100TmaWarpSpecializedILi3ELi2ELi16ELb1ELb0EEEJNS5_IJSG_SG_SF_EEENS5_IJNSS_ISG_SC_EENSS_INS5_IJNSA_ILi16EEENSA_ILi2EEEEEENS5_IJSC_NSA_ILi32EEEEEEEEEEESI_SJ_SI_SJ_NS1E_6fusion15FusionCallbacksIS1I_NS1S_17LinearCombinationISI_fSI_fLNS_15FloatRoundStyleE2EEES1J_S1R_JEEENS4_5SM1004TMEM4LOAD26SM100_TMEM_LOAD_32dp32b16xENS4_13SM90_TMA_LOADENS11_INS12_ILi1ELi4ELi3EEES15_NSS_INS5_IJS16_S1L_EEENS5_IJS1L_SC_EEEEEEENS4_39AutoVectorizingCopyWithAssumedAlignmentILi128EEENS4_14SM90_TMA_STOREES27_S29_S29_EEEvvEEEEvNT_6ParamsE --------------------------
	.section	.nv.info._ZN7cutlass13device_kernelINS_4gemm6kernel13GemmUniversalIN4cute5tupleIJiiiiEEENS1_10collective13CollectiveMmaINS1_35MainloopSm100TmaUmmaWarpSpecializedILi8ELi2ELi4ENS5_IJNS4_1CILi4EEENSA_ILi1EEESC_EEEEENS5_IJNSA_ILi128EEENSA_ILi64EEESF_EEENS_6half_tENS5_IJlSC_lEEESI_SJ_NS4_8TiledMMAINS4_8MMA_AtomIJNS4_26SM100_MMA_F16BF16_2x1SM_SSISI_SI_fLi128ELi64ELNS4_4UMMA5MajorE0ELSO_0ELNSN_7ScaleInE0ELSP_0EEEEEENS4_6LayoutINS5_IJSC_SC_SC_EEENS5_IJNSA_ILi0EEESU_SU_EEEEENS5_IJNS4_10UnderscoreESX_SX_EEEEENS4_18SM100_TMA_2SM_LOADENS4_14ComposedLayoutINS4_7SwizzleILi3ELi4ELi3EEENS4_18smem_ptr_flag_bitsILi16EEENSS_INS5_IJNSA_ILi8EEESG_EEENS5_IJSG_SC_EEEEEEEvNS4_8identityENS4_28SM100_TMA_2SM_LOAD_MULTICASTES1A_vS1B_EENS_8epilogue10collective18CollectiveEpilogueINS1E_23Sm100TmaWarpSpecializedILi3ELi2ELi16ELb1ELb0EEEJNS5_IJSG_SG_SF_EEENS5_IJNSS_ISG_SC_EENSS_INS5_IJNSA_ILi16EEENSA_ILi2EEEEEENS5_IJSC_NSA_ILi32EEEEEEEEEEESI_SJ_SI_SJ_NS1E_6fusion15FusionCallbacksIS1I_NS1S_17LinearCombinationISI_fSI_fLNS_15FloatRoundStyleE2EEES1J_S1R_JEEENS4_5SM1004TMEM4LOAD26SM100_TMEM_LOAD_32dp32b16xENS4_13SM90_TMA_LOADENS11_INS12_ILi1ELi4ELi3EEES15_NSS_INS5_IJS16_S1L_EEENS5_IJS1L_SC_EEEEEEENS4_39AutoVectorizingCopyWithAssumedAlignmentILi128EEENS4_14SM90_TMA_STOREES27_S29_S29_EEEvvEEEEvNT_6ParamsE,"",@"SHT_CUDA_INFO"
	.sectionflags	@""
	.align	4


	//----- nvinfo : EIATTR_CUDA_API_VERSION
	.align		4
        /*0000*/ 	.byte	0x04, 0x37
        /*0002*/ 	.short	(.L_31 - .L_30)
.L_30:
        /*0004*/ 	.word	0x00000082


	//----- nvinfo : EIATTR_KPARAM_INFO
	.align		4
.L_31:
        /*0008*/ 	.byte	0x04, 0x17
        /*000a*/ 	.short	(.L_33 - .L_32)
.L_32:
        /*000c*/ 	.word	0x00000000
        /*0010*/ 	.short	0x0000
        /*0012*/ 	.short	0x0000
        /*0014*/ 	.byte	0x00, 0xf0, 0x01, 0x20


	//----- nvinfo : EIATTR_AT_ENTRY_FRAGMENTS
	.align		4
.L_33:
        /*0018*/ 	.byte	0x04, 0x4f
        /*001a*/ 	.short	(.L_35 - .L_34)


	//   ....[0]....
.L_34:
        /*001c*/ 	.word	0x00000007


	//----- nvinfo : EIATTR_RESERVED_SMEM_USED
	.align		4
.L_35:
        /*0020*/ 	.byte	0x01, 0x41
	.zero		2


	//----- nvinfo : EIATTR_SPARSE_MMA_MASK
	.align		4
        /*0024*/ 	.byte	0x03, 0x50
        /*0026*/ 	.short	0x0000


	//----- nvinfo : EIATTR_TCGEN05_2CTA_USED
	.align		4
        /*0028*/ 	.byte	0x01, 0x52
	.zero		2


	//----- nvinfo : EIATTR_MAXREG_COUNT
	.align		4
        /*002c*/ 	.byte	0x03, 0x1b
        /*002e*/ 	.short	0x00ff


	//----- nvinfo : EIATTR_NUM_BARRIERS
	.align		4
        /*0030*/ 	.byte	0x02, 0x4c
        /*0032*/ 	.byte	0x07
	.zero		1


	//----- nvinfo : EIATTR_EXTERNS
	.align		4
        /*0034*/ 	.byte	0x04, 0x0f
        /*0036*/ 	.short	(.L_37 - .L_36)


	//   ....[0]....
	.align		4
.L_36:
        /*0038*/ 	.word	index@(__assertfail)


	//----- nvinfo : EIATTR_MERCURY_ISA_VERSION
	.align		4
.L_37:
        /*003c*/ 	.byte	0x03, 0x5f
        /*003e*/ 	.short	0x0101


	//----- nvinfo : EIATTR_INT_WARP_WIDE_INSTR_OFFSETS
	.align		4
        /*0040*/ 	.byte	0x04, 0x31
        /*0042*/ 	.short	(.L_39 - .L_38)


	//   ....[0]....
.L_38:
        /*0044*/ 	.word	0x00000dd0


	//   ....[1]....
        /*0048*/ 	.word	0x00000e70


	//   ....[2]....
        /*004c*/ 	.word	0x00004910


	//   ....[3]....
        /*0050*/ 	.word	0x00004940


	//   ....[4]....
        /*0054*/ 	.word	0x00004960


	//   ....[5]....
        /*0058*/ 	.word	0x000054d0


	//   ....[6]....
        /*005c*/ 	.word	0x00005630


	//   ....[7]....
        /*0060*/ 	.word	0x000056e0


	//   ....[8]....
        /*0064*/ 	.word	0x000057f0


	//   ....[9]....
        /*0068*/ 	.word	0x00005920


	//   ....[10]....
        /*006c*/ 	.word	0x000059d0


	//----- nvinfo : EIATTR_COOP_GROUP_MASK_REGIDS
	.align		4
.L_39:
        /*0070*/ 	.byte	0x04, 0x29
        /*0072*/ 	.short	(.L_41 - .L_40)


	//   ....[0]....
.L_40:
        /*0074*/ 	.word	0xffffffff


	//   ....[1]....
        /*0078*/ 	.word	0xffffffff


	//   ....[2]....
        /*007c*/ 	.word	0xffffffff


	//   ....[3]....
        /*0080*/ 	.word	0xffffffff


	//   ....[4]....
        /*0084*/ 	.word	0xffffffff


	//   ....[5]....
        /*0088*/ 	.word	0xffffffff


	//   ....[6]....
        /*008c*/ 	.word	0xffffffff


	//   ....[7]....
        /*0090*/ 	.word	0xffffffff


	//   ....[8]....
        /*0094*/ 	.word	0xffffffff


	//   ....[9]....
        /*0098*/ 	.word	0xffffffff


	//   ....[10]....
        /*009c*/ 	.word	0xffffffff


	//   ....[11]....
        /*00a0*/ 	.word	0xffffffff


	//   ....[12]....
        /*00a4*/ 	.word	0xffffffff


	//   ....[13]....
        /*00a8*/ 	.word	0xffffffff


	//----- nvinfo : EIATTR_COOP_GROUP_INSTR_OFFSETS
	.align		4
.L_41:
        /*00ac*/ 	.byte	0x04, 0x28
        /*00ae*/ 	.short	(.L_43 - .L_42)


	//   ....[0]....
.L_42:
        /*00b0*/ 	.word	0x000000b0


	//   ....[1]....
        /*00b4*/ 	.word	0x00000520


	//   ....[2]....
        /*00b8*/ 	.word	0x00000760


	//   ....[3]....
        /*00bc*/ 	.word	0x000008d0


	//   ....[4]....
        /*00c0*/ 	.word	0x000009c0


	//   ....[5]....
        /*00c4*/ 	.word	0x00000b20


	//   ....[6]....
        /*00c8*/ 	.word	0x00000cb0


	//   ....[7]....
        /*00cc*/ 	.word	0x00000ef0


	//   ....[8]....
        /*00d0*/ 	.word	0x00002430


	//   ....[9]....
        /*00d4*/ 	.word	0x00003530


	//   ....[10]....
        /*00d8*/ 	.word	0x00003a00


	//   ....[11]....
        /*00dc*/ 	.word	0x00003a30


	//   ....[12]....
        /*00e0*/ 	.word	0x00004810


	//   ....[13]....
        /*00e4*/ 	.word	0x00004a20


	//----- nvinfo : EIATTR_VRC_CTA_INIT_COUNT
	.align		4
.L_43:
        /*00e8*/ 	.byte	0x02, 0x4a
        /*00ea*/ 	.byte	0x80
	.zero		1


	//----- nvinfo : EIATTR_SYSCALL_OFFSETS
	.align		4
        /*00ec*/ 	.byte	0x04, 0x46
        /*00ee*/ 	.short	(.L_45 - .L_44)


	//   ....[0]....
.L_44:
        /*00f0*/ 	.word	0x00006650


	//   ....[1]....
        /*00f4*/ 	.word	0x00006740


	//   ....[2]....
        /*00f8*/ 	.word	0x00006f60


	//   ....[3]....
        /*00fc*/ 	.word	0x000078f0


	//----- nvinfo : EIATTR_MBARRIER_INSTR_OFFSETS
	.align		4
.L_45:
        /*0100*/ 	.byte	0x04, 0x39
        /*0102*/ 	.short	(.L_47 - .L_46)


	//   ....[0]....
.L_46:
        /*0104*/ 	.word	0x00000650
        /*0108*/ 	.word	0x000000ff
        /*010c*/ 	.word	0x00000000
        /*0110*/ 	.short	0x0100
        /*0112*/ 	.byte	0x04
	.zero		1


	//   ....[1]....
        /*0114*/ 	.word	0x00000660
        /*0118*/ 	.word	0x000000ff
        /*011c*/ 	.word	0x00000040
        /*0120*/ 	.short	0x0100
        /*0122*/ 	.byte	0x04
	.zero		1


	//   ....[2]....
        /*0124*/ 	.word	0x00000670
        /*0128*/ 	.word	0x000000ff
        /*012c*/ 	.word	0x00000008
        /*0130*/ 	.short	0x0100
        /*0132*/ 	.byte	0x04
	.zero		1


	//   ....[3]....
        /*0134*/ 	.word	0x00000680
        /*0138*/ 	.word	0x000000ff
        /*013c*/ 	.word	0x00000048
        /*0140*/ 	.short	0x0100
        /*0142*/ 	.byte	0x04
	.zero		1


	//   ....[4]....
        /*0144*/ 	.word	0x00000690
        /*0148*/ 	.word	0x000000ff
        /*014c*/ 	.word	0x00000010
        /*0150*/ 	.short	0x0100
        /*0152*/ 	.byte	0x04
	.zero		1


	//   ....[5]....
        /*0154*/ 	.word	0x000006a0
        /*0158*/ 	.word	0x000000ff
        /*015c*/ 	.word	0x00000050
        /*0160*/ 	.short	0x0100
        /*0162*/ 	.byte	0x04
	.zero		1


	//   ....[6]....
        /*0164*/ 	.word	0x000006b0
        /*0168*/ 	.word	0x000000ff
        /*016c*/ 	.word	0x00000018
        /*0170*/ 	.short	0x0100
        /*0172*/ 	.byte	0x04
	.zero		1


	//   ....[7]....
        /*0174*/ 	.word	0x000006c0
        /*0178*/ 	.word	0x000000ff
        /*017c*/ 	.word	0x00000058
        /*0180*/ 	.short	0x0100
        /*0182*/ 	.byte	0x04
	.zero		1


	//   ....[8]....
        /*0184*/ 	.word	0x000006d0
        /*0188*/ 	.word	0x000000ff
        /*018c*/ 	.word	0x00000020
        /*0190*/ 	.short	0x0100
        /*0192*/ 	.byte	0x04
	.zero		1


	//   ....[9]....
        /*0194*/ 	.word	0x000006e0
        /*0198*/ 	.word	0x000000ff
        /*019c*/ 	.word	0x00000060
        /*01a0*/ 	.short	0x0100
        /*01a2*/ 	.byte	0x04
	.zero		1


	//   ....[10]....
        /*01a4*/ 	.word	0x000006f0
        /*01a8*/ 	.word	0x000000ff
        /*01ac*/ 	.word	0x00000028
        /*01b0*/ 	.short	0x0100
        /*01b2*/ 	.byte	0x04
	.zero		1


	//   ....[11]....
        /*01b4*/ 	.word	0x00000700
        /*01b8*/ 	.word	0x000000ff
        /*01bc*/ 	.word	0x00000068
        /*01c0*/ 	.short	0x0100
        /*01c2*/ 	.byte	0x04
	.zero		1


	//   ....[12]....
        /*01c4*/ 	.word	0x00000710
        /*01c8*/ 	.word	0x000000ff
        /*01cc*/ 	.word	0x00000030
        /*01d0*/ 	.short	0x0100
        /*01d2*/ 	.byte	0x04
	.zero		1


	//   ....[13]....
        /*01d4*/ 	.word	0x00000720
        /*01d8*/ 	.word	0x000000ff
        /*01dc*/ 	.word	0x00000070
        /*01e0*/ 	.short	0x0100
        /*01e2*/ 	.byte	0x04
	.zero		1


	//   ....[14]....
        /*01e4*/ 	.word	0x00000730
        /*01e8*/ 	.word	0x000000ff
        /*01ec*/ 	.word	0x00000038
        /*01f0*/ 	.short	0x0100
        /*01f2*/ 	.byte	0x04
	.zero		1


	//   ....[15]....
        /*01f4*/ 	.word	0x00000740
        /*01f8*/ 	.word	0x000000ff
        /*01fc*/ 	.word	0x00000078
        /*0200*/ 	.short	0x0100
        /*0202*/ 	.byte	0x04
	.zero		1


	//   ....[16]....
        /*0204*/ 	.word	0x00000860
        /*0208*/ 	.word	0x000000ff
        /*020c*/ 	.word	0x00000080
        /*0210*/ 	.short	0x0100
        /*0212*/ 	.byte	0x04
	.zero		1


	//   ....[17]....
        /*0214*/ 	.word	0x00000870
        /*0218*/ 	.word	0x000000ff
        /*021c*/ 	.word	0x00000098
        /*0220*/ 	.short	0x0100
        /*0222*/ 	.byte	0x04
	.zero		1


	//   ....[18]....
        /*0224*/ 	.word	0x00000880
        /*0228*/ 	.word	0x000000ff
        /*022c*/ 	.word	0x00000088
        /*0230*/ 	.short	0x0100
        /*0232*/ 	.byte	0x04
	.zero		1


	//   ....[19]....
        /*0234*/ 	.word	0x00000890
        /*0238*/ 	.word	0x000000ff
        /*023c*/ 	.word	0x000000a0
        /*0240*/ 	.short	0x0100
        /*0242*/ 	.byte	0x04
	.zero		1


	//   ....[20]....
        /*0244*/ 	.word	0x000008a0
        /*0248*/ 	.word	0x000000ff
        /*024c*/ 	.word	0x00000090
        /*0250*/ 	.short	0x0100
        /*0252*/ 	.byte	0x04
	.zero		1


	//   ....[21]....
        /*0254*/ 	.word	0x000008b0
        /*0258*/ 	.word	0x000000ff
        /*025c*/ 	.word	0x000000a8
        /*0260*/ 	.short	0x0100
        /*0262*/ 	.byte	0x04
	.zero		1


	//   ....[22]....
        /*0264*/ 	.word	0x00000990
        /*0268*/ 	.word	0x000000ff
        /*026c*/ 	.word	0x000000b0
        /*0270*/ 	.short	0x0100
        /*0272*/ 	.byte	0x06
	.zero		1


	//   ....[23]....
        /*0274*/ 	.word	0x000009a0
        /*0278*/ 	.word	0x000000ff
        /*027c*/ 	.word	0x000000b8
        /*0280*/ 	.short	0x0100
        /*0282*/ 	.byte	0x06
	.zero		1


	//   ....[24]....
        /*0284*/ 	.word	0x00000ad0
        /*0288*/ 	.word	0x000000ff
        /*028c*/ 	.word	0x000000c0
        /*0290*/ 	.short	0x0100
        /*0292*/ 	.byte	0x06
	.zero		1


	//   ....[25]....
        /*0294*/ 	.word	0x00000ae0
        /*0298*/ 	.word	0x000000ff
        /*029c*/ 	.word	0x000000d0
        /*02a0*/ 	.short	0x0100
        /*02a2*/ 	.byte	0x06
	.zero		1


	//   ....[26]....
        /*02a4*/ 	.word	0x00000af0
        /*02a8*/ 	.word	0x000000ff
        /*02ac*/ 	.word	0x000000c8
        /*02b0*/ 	.short	0x0100
        /*02b2*/ 	.byte	0x06
	.zero		1


	//   ....[27]....
        /*02b4*/ 	.word	0x00000b00
        /*02b8*/ 	.word	0x000000ff
        /*02bc*/ 	.word	0x000000d8
        /*02c0*/ 	.short	0x0100
        /*02c2*/ 	.byte	0x06
	.zero		1


	//   ....[28]....
        /*02c4*/ 	.word	0x00000c20
        /*02c8*/ 	.word	0x000000ff
        /*02cc*/ 	.word	0x000000e0
        /*02d0*/ 	.short	0x0100
        /*02d2*/ 	.byte	0x04
	.zero		1


	//   ....[29]....
        /*02d4*/ 	.word	0x00000c30
        /*02d8*/ 	.word	0x000000ff
        /*02dc*/ 	.word	0x00000100
        /*02e0*/ 	.short	0x0100
        /*02e2*/ 	.byte	0x04
	.zero		1


	//   ....[30]....
        /*02e4*/ 	.word	0x00000c40
        /*02e8*/ 	.word	0x000000ff
        /*02ec*/ 	.word	0x000000e8
        /*02f0*/ 	.short	0x0100
        /*02f2*/ 	.byte	0x04
	.zero		1


	//   ....[31]....
        /*02f4*/ 	.word	0x00000c50
        /*02f8*/ 	.word	0x000000ff
        /*02fc*/ 	.word	0x00000108
        /*0300*/ 	.short	0x0100
        /*0302*/ 	.byte	0x04
	.zero		1


	//   ....[32]....
        /*0304*/ 	.word	0x00000c60
        /*0308*/ 	.word	0x000000ff
        /*030c*/ 	.word	0x000000f0
        /*0310*/ 	.short	0x0100
        /*0312*/ 	.byte	0x04
	.zero		1


	//   ....[33]....
        /*0314*/ 	.word	0x00000c70
        /*0318*/ 	.word	0x000000ff
        /*031c*/ 	.word	0x00000110
        /*0320*/ 	.short	0x0100
        /*0322*/ 	.byte	0x04
	.zero		1


	//   ....[34]....
        /*0324*/ 	.word	0x00000c80
        /*0328*/ 	.word	0x000000ff
        /*032c*/ 	.word	0x000000f8
        /*0330*/ 	.short	0x0100
        /*0332*/ 	.byte	0x04
	.zero		1


	//   ....[35]....
        /*0334*/ 	.word	0x00000c90
        /*0338*/ 	.word	0x000000ff
        /*033c*/ 	.word	0x00000118
        /*0340*/ 	.short	0x0100
        /*0342*/ 	.byte	0x04
	.zero		1


	//   ....[36]....
        /*0344*/ 	.word	0x00000d80
        /*0348*/ 	.word	0x000000ff
        /*034c*/ 	.word	0x00000120
        /*0350*/ 	.short	0x0100
        /*0352*/ 	.byte	0x04
	.zero		1


	//   ....[37]....
        /*0354*/ 	.word	0x00000d90
        /*0358*/ 	.word	0x000000ff
        /*035c*/ 	.word	0x00000130
        /*0360*/ 	.short	0x0100
        /*0362*/ 	.byte	0x04
	.zero		1


	//   ....[38]....
        /*0364*/ 	.word	0x00000da0
        /*0368*/ 	.word	0x000000ff
        /*036c*/ 	.word	0x00000128
        /*0370*/ 	.short	0x0100
        /*0372*/ 	.byte	0x04
	.zero		1


	//   ....[39]....
        /*0374*/ 	.word	0x00000db0
        /*0378*/ 	.word	0x000000ff
        /*037c*/ 	.word	0x00000138
        /*0380*/ 	.short	0x0100
        /*0382*/ 	.byte	0x04
	.zero		1


	//   ....[40]....
        /*0384*/ 	.word	0x00000eb0
        /*0388*/ 	.word	0x000000ff
        /*038c*/ 	.word	0x00000140
        /*0390*/ 	.short	0x0100
        /*0392*/ 	.byte	0x06
	.zero		1


	//   ....[41]....
        /*0394*/ 	.word	0x00001a80
        /*0398*/ 	.word	0x00000000
        /*039c*/ 	.word	0x00000130
        /*03a0*/ 	.short	0x010a
        /*03a2*/ 	.byte	0xff
	.zero		1


	//   ....[42]....
        /*03a4*/ 	.word	0x00001ab0
        /*03a8*/ 	.word	0x00000000
        /*03ac*/ 	.word	0x00000120
        /*03b0*/ 	.short	0x0101
        /*03b2*/ 	.byte	0xff
	.zero		1


	//   ....[43]....
        /*03b4*/ 	.word	0x00001b70
        /*03b8*/ 	.word	0x000000ff
        /*03bc*/ 	.word	0x00000040
        /*03c0*/ 	.short	0x010a
        /*03c2*/ 	.byte	0x04
	.zero		1


	//   ....[44]....
        /*03c4*/ 	.word	0x00001c40
        /*03c8*/ 	.word	0x000000ff
        /*03cc*/ 	.word	0x00000040
        /*03d0*/ 	.short	0x010a
        /*03d2*/ 	.byte	0x21
	.zero		1


	//   ....[45]....
        /*03d4*/ 	.word	0x00001df0
        /*03d8*/ 	.word	0x000000ff
        /*03dc*/ 	.word	0x00000040
        /*03e0*/ 	.short	0x010a
        /*03e2*/ 	.byte	0x05
	.zero		1


	//   ....[46]....
        /*03e4*/ 	.word	0x00001fd0
        /*03e8*/ 	.word	0x000000ff
        /*03ec*/ 	.word	0x000000b8
        /*03f0*/ 	.short	0x0101
        /*03f2*/ 	.byte	0x0e
	.zero		1


	//   ....[47]....
        /*03f4*/ 	.word	0x00001ff0
        /*03f8*/ 	.word	0x000000ff
        /*03fc*/ 	.word	0x00000040
        /*0400*/ 	.short	0x010a
        /*0402*/ 	.byte	0x04
	.zero		1


	//   ....[48]....
        /*0404*/ 	.word	0x00002070
        /*0408*/ 	.word	0x000000ff
        /*040c*/ 	.word	0x00000040
        /*0410*/ 	.short	0x010a
        /*0412*/ 	.byte	0x07
	.zero		1


	//   ....[49]....
        /*0414*/ 	.word	0x000021b0
        /*0418*/ 	.word	0x000000ff
        /*041c*/ 	.word	0x00000040
        /*0420*/ 	.short	0x010a
        /*0422*/ 	.byte	0x04
	.zero		1


	//   ....[50]....
        /*0424*/ 	.word	0x00002460
        /*0428*/ 	.word	0x00000003
        /*042c*/ 	.word	0x000000c0
        /*0430*/ 	.short	0x010a
        /*0432*/ 	.byte	0xff
	.zero		1


	//   ....[51]....
        /*0434*/ 	.word	0x000025b0
        /*0438*/ 	.word	0x00000000
        /*043c*/ 	.word	0x00000000
        /*0440*/ 	.short	0x0101
        /*0442*/ 	.byte	0xff
	.zero		1


	//   ....[52]....
        /*0444*/ 	.word	0x00002b70
        /*0448*/ 	.word	0x000000ff
        /*044c*/ 	.word	0x00000000
        /*0450*/ 	.short	0x010a
        /*0452*/ 	.byte	0x04
	.zero		1


	//   ....[53]....
        /*0454*/ 	.word	0x00002c00
        /*0458*/ 	.word	0x000000ff
        /*045c*/ 	.word	0x00000000
        /*0460*/ 	.short	0x010a
        /*0462*/ 	.byte	0x05
	.zero		1


	//   ....[54]....
        /*0464*/ 	.word	0x00002c90
        /*0468*/ 	.word	0x000000ff
        /*046c*/ 	.word	0x00000000
        /*0470*/ 	.short	0x010a
        /*0472*/ 	.byte	0x05
	.zero		1


	//   ....[55]....
        /*0474*/ 	.word	0x00002d20
        /*0478*/ 	.word	0x000000ff
        /*047c*/ 	.word	0x00000000
        /*0480*/ 	.short	0x010a
        /*0482*/ 	.byte	0x05
	.zero		1


	//   ....[56]....
        /*0484*/ 	.word	0x00002db0
        /*0488*/ 	.word	0x000000ff
        /*048c*/ 	.word	0x00000000
        /*0490*/ 	.short	0x010a
        /*0492*/ 	.byte	0x05
	.zero		1


	//   ....[57]....
        /*0494*/ 	.word	0x00002e40
        /*0498*/ 	.word	0x000000ff
        /*049c*/ 	.word	0x00000000
        /*04a0*/ 	.short	0x010a
        /*04a2*/ 	.byte	0x05
	.zero		1


	//   ....[58]....
        /*04a4*/ 	.word	0x00002ed0
        /*04a8*/ 	.word	0x000000ff
        /*04ac*/ 	.word	0x00000000
        /*04b0*/ 	.short	0x010a
        /*04b2*/ 	.byte	0x05
	.zero		1


	//   ....[59]....
        /*04b4*/ 	.word	0x00002f70
        /*04b8*/ 	.word	0x00000000
        /*04bc*/ 	.word	0x00000000
        /*04c0*/ 	.short	0x010a
        /*04c2*/ 	.byte	0xff
	.zero		1


	//   ....[60]....
        /*04c4*/ 	.word	0x00003090
        /*04c8*/ 	.word	0x00000000
        /*04cc*/ 	.word	0x00000120
        /*04d0*/ 	.short	0x010a
        /*04d2*/ 	.byte	0xff
	.zero		1


	//   ....[61]....
        /*04d4*/ 	.word	0x00003100
        /*04d8*/ 	.word	0x00000000
        /*04dc*/ 	.word	0x00000000
        /*04e0*/ 	.short	0x0101
        /*04e2*/ 	.byte	0xff
	.zero		1


	//   ....[62]....
        /*04e4*/ 	.word	0x00003120
        /*04e8*/ 	.word	0x000000ff
        /*04ec*/ 	.word	0x000000d0
        /*04f0*/ 	.short	0x010a
        /*04f2*/ 	.byte	0x04
	.zero		1


	//   ....[63]....
        /*04f4*/ 	.word	0x00003240
        /*04f8*/ 	.word	0x00000000
        /*04fc*/ 	.word	0x000000c0
        /*0500*/ 	.short	0x010a
        /*0502*/ 	.byte	0xff
	.zero		1


	//   ....[64]....
        /*0504*/ 	.word	0x00003340
        /*0508*/ 	.word	0x00000000
        /*050c*/ 	.word	0x00000000
        /*0510*/ 	.short	0x0101
        /*0512*/ 	.byte	0xff
	.zero		1


	//   ....[65]....
        /*0514*/ 	.word	0x000033d0
        /*0518*/ 	.word	0x000000ff
        /*051c*/ 	.word	0x000000d0
        /*0520*/ 	.short	0x0106
        /*0522*/ 	.byte	0x04
	.zero		1


	//   ....[66]....
        /*0524*/ 	.word	0x000033f0
        /*0528*/ 	.word	0x000000ff
        /*052c*/ 	.word	0x000000d0
        /*0530*/ 	.short	0x010a
        /*0532*/ 	.byte	0x04
	.zero		1


	//   ....[67]....
        /*0534*/ 	.word	0x00003480
        /*0538*/ 	.word	0x000000ff
        /*053c*/ 	.word	0x000000d0
        /*0540*/ 	.short	0x0106
        /*0542*/ 	.byte	0x07
	.zero		1


	//   ....[68]....
        /*0544*/ 	.word	0x000034c0
        /*0548*/ 	.word	0x00000000
        /*054c*/ 	.word	0x000000d0
        /*0550*/ 	.short	0x010a
        /*0552*/ 	.byte	0xff
	.zero		1


	//   ....[69]....
        /*0554*/ 	.word	0x00003700
        /*0558*/ 	.word	0x000000ff
        /*055c*/ 	.word	0x00000008
        /*0560*/ 	.short	0x010a
        /*0562*/ 	.byte	0x05
	.zero		1


	//   ....[70]....
        /*0564*/ 	.word	0x00003720
        /*0568*/ 	.word	0x000000ff
        /*056c*/ 	.word	0x00000008
        /*0570*/ 	.short	0x010a
        /*0572*/ 	.byte	0x05
	.zero		1


	//   ....[71]....
        /*0574*/ 	.word	0x000038b0
        /*0578*/ 	.word	0x000000ff
        /*057c*/ 	.word	0x00000008
        /*0580*/ 	.short	0x010a
        /*0582*/ 	.byte	0x05
	.zero		1


	//   ....[72]....
        /*0584*/ 	.word	0x000038d0
        /*0588*/ 	.word	0x000000ff
        /*058c*/ 	.word	0x00000008
        /*0590*/ 	.short	0x010a
        /*0592*/ 	.byte	0x05
	.zero		1


	//   ....[73]....
        /*0594*/ 	.word	0x00003990
        /*0598*/ 	.word	0x000000ff
        /*059c*/ 	.word	0x00000000
        /*05a0*/ 	.short	0x0101
        /*05a2*/ 	.byte	0x04
	.zero		1


	//   ....[74]....
        /*05a4*/ 	.word	0x00003d50
        /*05a8*/ 	.word	0x00000000
        /*05ac*/ 	.word	0x000000c0
        /*05b0*/ 	.short	0x010a
        /*05b2*/ 	.byte	0xff
	.zero		1


	//   ....[75]....
        /*05b4*/ 	.word	0x00003e10
        /*05b8*/ 	.word	0x00000000
        /*05bc*/ 	.word	0x00000000
        /*05c0*/ 	.short	0x0101
        /*05c2*/ 	.byte	0xff
	.zero		1


	//   ....[76]....
        /*05c4*/ 	.word	0x00003ed0
        /*05c8*/ 	.word	0x000000ff
        /*05cc*/ 	.word	0x00000000
        /*05d0*/ 	.short	0x010a
        /*05d2*/ 	.byte	0x04
	.zero		1


	//   ....[77]....
        /*05d4*/ 	.word	0x00003ee0
        /*05d8*/ 	.word	0x000000ff
        /*05dc*/ 	.word	0x00000100
        /*05e0*/ 	.short	0x010a
        /*05e2*/ 	.byte	0x2e
	.zero		1


	//   ....[78]....
        /*05e4*/ 	.word	0x00003f90
        /*05e8*/ 	.word	0x000000ff
        /*05ec*/ 	.word	0x00000000
        /*05f0*/ 	.short	0x010a
        /*05f2*/ 	.byte	0x07
	.zero		1


	//   ....[79]....
        /*05f4*/ 	.word	0x000040c0
        /*05f8*/ 	.word	0x000000ff
        /*05fc*/ 	.word	0x00000000
        /*0600*/ 	.short	0x010a
        /*0602*/ 	.byte	0x04
	.zero		1


	//   ....[80]....
        /*0604*/ 	.word	0x00004500
        /*0608*/ 	.word	0x000000ff
        /*060c*/ 	.word	0x00000000
        /*0610*/ 	.short	0x010a
        /*0612*/ 	.byte	0x04
	.zero		1


	//   ....[81]....
        /*0614*/ 	.word	0x00004590
        /*0618*/ 	.word	0x000000ff
        /*061c*/ 	.word	0x00000000
        /*0620*/ 	.short	0x010a
        /*0622*/ 	.byte	0x05
	.zero		1


	//   ....[82]....
        /*0624*/ 	.word	0x00004620
        /*0628*/ 	.word	0x000000ff
        /*062c*/ 	.word	0x00000000
        /*0630*/ 	.short	0x010a
        /*0632*/ 	.byte	0x05
	.zero		1


	//   ....[83]....
        /*0634*/ 	.word	0x000046c0
        /*0638*/ 	.word	0x00000000
        /*063c*/ 	.word	0x00000000
        /*0640*/ 	.short	0x010a
        /*0642*/ 	.byte	0xff
	.zero		1


	//   ....[84]....
        /*0644*/ 	.word	0x00004700
        /*0648*/ 	.word	0x00000000
        /*064c*/ 	.word	0x00000000
        /*0650*/ 	.short	0x010a
        /*0652*/ 	.byte	0xff
	.zero		1


	//   ....[85]....
        /*0654*/ 	.word	0x00004770
        /*0658*/ 	.word	0x000000ff
        /*065c*/ 	.word	0x00000000
        /*0660*/ 	.short	0x0101
        /*0662*/ 	.byte	0x04
	.zero		1


	//   ....[86]....
        /*0664*/ 	.word	0x000047b0
        /*0668*/ 	.word	0x000000ff
        /*066c*/ 	.word	0x00000140
        /*0670*/ 	.short	0x010a
        /*0672*/ 	.byte	0x29
	.zero		1


	//   ....[87]....
        /*0674*/ 	.word	0x00004800
        /*0678*/ 	.word	0x000000ff
        /*067c*/ 	.word	0x00000000
        /*0680*/ 	.short	0x0101
        /*0682*/ 	.byte	0x04
	.zero		1


	//   ....[88]....
        /*0684*/ 	.word	0x00004ca0
        /*0688*/ 	.word	0x00000008
        /*068c*/ 	.word	0x000000c0
        /*0690*/ 	.short	0x010a
        /*0692*/ 	.byte	0xff
	.zero		1


	//   ....[89]....
        /*0694*/ 	.word	0x00004e10
        /*0698*/ 	.word	0x00000000
        /*069c*/ 	.word	0x00000000
        /*06a0*/ 	.short	0x0101
        /*06a2*/ 	.byte	0xff
	.zero		1


	//   ....[90]....
        /*06a4*/ 	.word	0x000052e0
        /*06a8*/ 	.word	0x000000ff
        /*06ac*/ 	.word	0x000000b8
        /*06b0*/ 	.short	0x010a
        /*06b2*/ 	.byte	0x15
	.zero		1


	//   ....[91]....
        /*06b4*/ 	.word	0x000054b0
        /*06b8*/ 	.word	0x000000ff
        /*06bc*/ 	.word	0x00000098
        /*06c0*/ 	.short	0x010a
        /*06c2*/ 	.byte	0x04
	.zero		1


	//   ....[92]....
        /*06c4*/ 	.word	0x00005700
        /*06c8*/ 	.word	0x000000ff
        /*06cc*/ 	.word	0x00000080
        /*06d0*/ 	.short	0x010b
        /*06d2*/ 	.byte	0x04
	.zero		1


	//   ....[93]....
        /*06d4*/ 	.word	0x00005710
        /*06d8*/ 	.word	0x000000ff
        /*06dc*/ 	.word	0x00000000
        /*06e0*/ 	.short	0x0101
        /*06e2*/ 	.byte	0x07
	.zero		1


	//   ....[94]....
        /*06e4*/ 	.word	0x00005720
        /*06e8*/ 	.word	0x000000ff
        /*06ec*/ 	.word	0x00000098
        /*06f0*/ 	.short	0x010a
        /*06f2*/ 	.byte	0x05
	.zero		1


	//   ....[95]....
        /*06f4*/ 	.word	0x000059f0
        /*06f8*/ 	.word	0x000000ff
        /*06fc*/ 	.word	0x00000080
        /*0700*/ 	.short	0x010b
        /*0702*/ 	.byte	0x05
	.zero		1


	//   ....[96]....
        /*0704*/ 	.word	0x00005a00
        /*0708*/ 	.word	0x000000ff
        /*070c*/ 	.word	0x00000000
        /*0710*/ 	.short	0x0101
        /*0712*/ 	.byte	0x04
	.zero		1


	//   ....[97]....
        /*0714*/ 	.word	0x00005a50
        /*0718*/ 	.word	0x000000ff
        /*071c*/ 	.word	0x00000000
        /*0720*/ 	.short	0x010a
        /*0722*/ 	.byte	0x04
	.zero		1


	//   ....[98]....
        /*0724*/ 	.word	0x00005ae0
        /*0728*/ 	.word	0x000000ff
        /*072c*/ 	.word	0x00000000
        /*0730*/ 	.short	0x010a
        /*0732*/ 	.byte	0x05
	.zero		1


	//   ....[99]....
        /*0734*/ 	.word	0x00005b80
        /*0738*/ 	.word	0x00000000
        /*073c*/ 	.word	0x00000000
        /*0740*/ 	.short	0x010a
        /*0742*/ 	.byte	0xff
	.zero		1


	//   ....[100]....
        /*0744*/ 	.word	0x00005ec0
        /*0748*/ 	.word	0x00000000
        /*074c*/ 	.word	0x000000c0
        /*0750*/ 	.short	0x010a
        /*0752*/ 	.byte	0xff
	.zero		1


	//   ....[101]....
        /*0754*/ 	.word	0x00005f90
        /*0758*/ 	.word	0x00000000
        /*075c*/ 	.word	0x00000000
        /*0760*/ 	.short	0x0101
        /*0762*/ 	.byte	0xff
	.zero		1


	//   ....[102]....
        /*0764*/ 	.word	0x00006bf0
        /*0768*/ 	.word	0x00000000
        /*076c*/ 	.word	0x00000080
        /*0770*/ 	.short	0x010a
        /*0772*/ 	.byte	0xff
	.zero		1


	//   ....[103]....
        /*0774*/ 	.word	0x00006c20
        /*0778*/ 	.word	0x00000035
        /*077c*/ 	.word	0x000000e0
        /*0780*/ 	.short	0x010a
        /*0782*/ 	.byte	0xff
	.zero		1


	//   ....[104]....
        /*0784*/ 	.word	0x00006d30
        /*0788*/ 	.word	0x00000000
        /*078c*/ 	.word	0x00000080
        /*0790*/ 	.short	0x010a
        /*0792*/ 	.byte	0xff
	.zero		1


	//   ....[105]....
        /*0794*/ 	.word	0x00006e40
        /*0798*/ 	.word	0x00000035
        /*079c*/ 	.word	0x000000e0
        /*07a0*/ 	.short	0x010a
        /*07a2*/ 	.byte	0xff
	.zero		1


	//   ....[106]....
        /*07a4*/ 	.word	0x00007660
        /*07a8*/ 	.word	0x00000000
        /*07ac*/ 	.word	0x00000000
        /*07b0*/ 	.short	0x0101
        /*07b2*/ 	.byte	0xff
	.zero		1


	//   ....[107]....
        /*07b4*/ 	.word	0x00007670
        /*07b8*/ 	.word	0x00000002
        /*07bc*/ 	.word	0x00000080
        /*07c0*/ 	.short	0x010a
        /*07c2*/ 	.byte	0xff
	.zero		1


	//   ....[108]....
        /*07c4*/ 	.word	0x00007730
        /*07c8*/ 	.word	0x00000002
        /*07cc*/ 	.word	0x00000080
        /*07d0*/ 	.short	0x010a
        /*07d2*/ 	.byte	0xff
	.zero		1


	//   ....[109]....
        /*07d4*/ 	.word	0x000079e0
        /*07d8*/ 	.word	0x00000035
        /*07dc*/ 	.word	0x00000000
        /*07e0*/ 	.short	0x0101
        /*07e2*/ 	.byte	0xff
	.zero		1


	//   ....[110]....
        /*07e4*/ 	.word	0x00008060
        /*07e8*/ 	.word	0x00000000
        /*07ec*/ 	.word	0x00000000
        /*07f0*/ 	.short	0x0101
        /*07f2*/ 	.byte	0xff
	.zero		1


	//   ....[111]....
        /*07f4*/ 	.word	0x00008310
        /*07f8*/ 	.word	0x000000ff
        /*07fc*/ 	.word	0x00000000
        /*0800*/ 	.short	0x0101
        /*0802*/ 	.byte	0x04
	.zero		1


	//   ....[112]....
        /*0804*/ 	.word	0x00008330
        /*0808*/ 	.word	0x00000000
        /*080c*/ 	.word	0x00000130
        /*0810*/ 	.short	0x010a
        /*0812*/ 	.byte	0xff
	.zero		1


	//   ....[113]....
        /*0814*/ 	.word	0x00008390
        /*0818*/ 	.word	0x00000000
        /*081c*/ 	.word	0x00000040
        /*0820*/ 	.short	0x010a
        /*0822*/ 	.byte	0xff
	.zero		1


	//   ....[114]....
        /*0824*/ 	.word	0x000083f0
        /*0828*/ 	.word	0x00000000
        /*082c*/ 	.word	0x00000040
        /*0830*/ 	.short	0x010a
        /*0832*/ 	.byte	0xff
	.zero		1


	//   ....[115]....
        /*0834*/ 	.word	0x00008440
        /*0838*/ 	.word	0x00000003
        /*083c*/ 	.word	0x000000c0
        /*0840*/ 	.short	0x010a
        /*0842*/ 	.byte	0xff
	.zero		1


	//   ....[116]....
        /*0844*/ 	.word	0x000084a0
        /*0848*/ 	.word	0x00000000
        /*084c*/ 	.word	0x00000000
        /*0850*/ 	.short	0x010a
        /*0852*/ 	.byte	0xff
	.zero		1


	//   ....[117]....
        /*0854*/ 	.word	0x00008500
        /*0858*/ 	.word	0x00000000
        /*085c*/ 	.word	0x00000000
        /*0860*/ 	.short	0x010a
        /*0862*/ 	.byte	0xff
	.zero		1


	//   ....[118]....
        /*0864*/ 	.word	0x00008560
        /*0868*/ 	.word	0x00000000
        /*086c*/ 	.word	0x00000000
        /*0870*/ 	.short	0x010a
        /*0872*/ 	.byte	0xff
	.zero		1


	//   ....[119]....
        /*0874*/ 	.word	0x000085c0
        /*0878*/ 	.word	0x00000000
        /*087c*/ 	.word	0x00000000
        /*0880*/ 	.short	0x010a
        /*0882*/ 	.byte	0xff
	.zero		1


	//   ....[120]....
        /*0884*/ 	.word	0x00008620
        /*0888*/ 	.word	0x00000000
        /*088c*/ 	.word	0x00000000
        /*0890*/ 	.short	0x010a
        /*0892*/ 	.byte	0xff
	.zero		1


	//   ....[121]....
        /*0894*/ 	.word	0x00008680
        /*0898*/ 	.word	0x00000000
        /*089c*/ 	.word	0x00000000
        /*08a0*/ 	.short	0x010a
        /*08a2*/ 	.byte	0xff
	.zero		1


	//   ....[122]....
        /*08a4*/ 	.word	0x000086e0
        /*08a8*/ 	.word	0x00000000
        /*08ac*/ 	.word	0x00000000
        /*08b0*/ 	.short	0x010a
        /*08b2*/ 	.byte	0xff
	.zero		1


	//   ....[123]....
        /*08b4*/ 	.word	0x00008730
        /*08b8*/ 	.word	0x00000000
        /*08bc*/ 	.word	0x00000120
        /*08c0*/ 	.short	0x010a
        /*08c2*/ 	.byte	0xff
	.zero		1


	//   ....[124]....
        /*08c4*/ 	.word	0x00008790
        /*08c8*/ 	.word	0x00000000
        /*08cc*/ 	.word	0x000000d0
        /*08d0*/ 	.short	0x010a
        /*08d2*/ 	.byte	0xff
	.zero		1


	//   ....[125]....
        /*08d4*/ 	.word	0x000087e0
        /*08d8*/ 	.word	0x00000000
        /*08dc*/ 	.word	0x000000c0
        /*08e0*/ 	.short	0x010a
        /*08e2*/ 	.byte	0xff
	.zero		1


	//   ....[126]....
        /*08e4*/ 	.word	0x00008840
        /*08e8*/ 	.word	0x00000000
        /*08ec*/ 	.word	0x000000d0
        /*08f0*/ 	.short	0x010a
        /*08f2*/ 	.byte	0xff
	.zero		1


	//   ....[127]....
        /*08f4*/ 	.word	0x000088a0
        /*08f8*/ 	.word	0x00000005
        /*08fc*/ 	.word	0x00000008
        /*0900*/ 	.short	0x010a
        /*0902*/ 	.byte	0xff
	.zero		1


	//   ....[128]....
        /*0904*/ 	.word	0x00008980
        /*0908*/ 	.word	0x00000003
        /*090c*/ 	.word	0x00000008
        /*0910*/ 	.short	0x010a
        /*0912*/ 	.byte	0xff
	.zero		1


	//   ....[129]....
        /*0914*/ 	.word	0x000089d0
        /*0918*/ 	.word	0x00000000
        /*091c*/ 	.word	0x000000c0
        /*0920*/ 	.short	0x010a
        /*0922*/ 	.byte	0xff
	.zero		1


	//   ....[130]....
        /*0924*/ 	.word	0x00008a30
        /*0928*/ 	.word	0x00000000
        /*092c*/ 	.word	0x00000100
        /*0930*/ 	.short	0x010a
        /*0932*/ 	.byte	0xff
	.zero		1


	//   ....[131]....
        /*0934*/ 	.word	0x00008a90
        /*0938*/ 	.word	0x00000000
        /*093c*/ 	.word	0x00000000
        /*0940*/ 	.short	0x010a
        /*0942*/ 	.byte	0xff
	.zero		1


	//   ....[132]....
        /*0944*/ 	.word	0x00008af0
        /*0948*/ 	.word	0x00000000
        /*094c*/ 	.word	0x00000000
        /*0950*/ 	.short	0x010a
        /*0952*/ 	.byte	0xff
	.zero		1


	//   ....[133]....
        /*0954*/ 	.word	0x00008b50
        /*0958*/ 	.word	0x00000000
        /*095c*/ 	.word	0x00000000
        /*0960*/ 	.short	0x010a
        /*0962*/ 	.byte	0xff
	.zero		1


	//   ....[134]....
        /*0964*/ 	.word	0x00008bb0
        /*0968*/ 	.word	0x00000000
        /*096c*/ 	.word	0x00000000
        /*0970*/ 	.short	0x010a
        /*0972*/ 	.byte	0xff
	.zero		1


	//   ....[135]....
        /*0974*/ 	.word	0x00008c10
        /*0978*/ 	.word	0x00000000
        /*097c*/ 	.word	0x00000140
        /*0980*/ 	.short	0x010a
        /*0982*/ 	.byte	0xff
	.zero		1


	//   ....[136]....
        /*0984*/ 	.word	0x00008c60
        /*0988*/ 	.word	0x00000008
        /*098c*/ 	.word	0x000000c0
        /*0990*/ 	.short	0x010a
        /*0992*/ 	.byte	0xff
	.zero		1


	//   ....[137]....
        /*0994*/ 	.word	0x00008cc0
        /*0998*/ 	.word	0x00000000
        /*099c*/ 	.word	0x000000b8
        /*09a0*/ 	.short	0x010a
        /*09a2*/ 	.byte	0xff
	.zero		1


	//   ....[138]....
        /*09a4*/ 	.word	0x00008d20
        /*09a8*/ 	.word	0x00000000
        /*09ac*/ 	.word	0x00000098
        /*09b0*/ 	.short	0x010a
        /*09b2*/ 	.byte	0xff
	.zero		1


	//   ....[139]....
        /*09b4*/ 	.word	0x00008d80
        /*09b8*/ 	.word	0x00000002
        /*09bc*/ 	.word	0x00000098
        /*09c0*/ 	.short	0x010a
        /*09c2*/ 	.byte	0xff
	.zero		1


	//   ....[140]....
        /*09c4*/ 	.word	0x00008de0
        /*09c8*/ 	.word	0x00000000
        /*09cc*/ 	.word	0x00000000
        /*09d0*/ 	.short	0x010a
        /*09d2*/ 	.byte	0xff
	.zero		1


	//   ....[141]....
        /*09d4*/ 	.word	0x00008e40
        /*09d8*/ 	.word	0x00000000
        /*09dc*/ 	.word	0x00000000
        /*09e0*/ 	.short	0x010a
        /*09e2*/ 	.byte	0xff
	.zero		1


	//   ....[142]....
        /*09e4*/ 	.word	0x00008e90
        /*09e8*/ 	.word	0x00000000
        /*09ec*/ 	.word	0x000000c0
        /*09f0*/ 	.short	0x010a
        /*09f2*/ 	.byte	0xff
	.zero		1


	//   ....[143]....
        /*09f4*/ 	.word	0x00008ee0
        /*09f8*/ 	.word	0x00000000
        /*09fc*/ 	.word	0x00000080
        /*0a00*/ 	.short	0x010a
        /*0a02*/ 	.byte	0xff
	.zero		1


	//   ....[144]....
        /*0a04*/ 	.word	0x00008f30
        /*0a08*/ 	.word	0x00000035
        /*0a0c*/ 	.word	0x000000e0
        /*0a10*/ 	.short	0x010a
        /*0a12*/ 	.byte	0xff
	.zero		1


	//   ....[145]....
        /*0a14*/ 	.word	0x00008f80
        /*0a18*/ 	.word	0x00000002
        /*0a1c*/ 	.word	0x00000080
        /*0a20*/ 	.short	0x010a
        /*0a22*/ 	.byte	0xff
	.zero		1


	//----- nvinfo : EIATTR_NUM_MBARRIERS
	.align		4
.L_47:
        /*0a24*/ 	.byte	0x03, 0x38
        /*0a26*/ 	.short	0x0029


	//----- nvinfo : EIATTR_EXIT_INSTR_OFFSETS
	.align		4
        /*0a28*/ 	.byte	0x04, 0x1c
        /*0a2a*/ 	.short	(.L_49 - .L_48)


	//   ....[0]....
.L_48:
        /*0a2c*/ 	.word	0x00002fa0


	//   ....[1]....
        /*0a30*/ 	.word	0x00003490


	//   ....[2]....
        /*0a34*/ 	.word	0x000034f0


	//   ....[3]....
        /*0a38*/ 	.word	0x00004a30


	//   ....[4]....
        /*0a3c*/ 	.word	0x00005bb0


	//   ....[5]....
        /*0a40*/ 	.word	0x00005bf0


	//   ....[6]....
        /*0a44*/ 	.word	0x00008200


	//   ....[7]....
        /*0a48*/ 	.word	0x00008280


	//   ....[8]....
        /*0a4c*/ 	.word	0x000082b0


	//   ....[9]....
        /*0a50*/ 	.word	0x00008320


	//----- nvinfo : EIATTR_MAX_THREADS
	.align		4
.L_49:
        /*0a54*/ 	.byte	0x04, 0x05
        /*0a56*/ 	.short	(.L_51 - .L_50)
.L_50:
        /*0a58*/ 	.word	0x00000100
        /*0a5c*/ 	.word	0x00000001
        /*0a60*/ 	.word	0x00000001


	//----- nvinfo : EIATTR_CRS_STACK_SIZE
	.align		4
.L_51:
        /*0a64*/ 	.byte	0x04, 0x1e
        /*0a66*/ 	.short	(.L_53 - .L_52)
.L_52:
        /*0a68*/ 	.word	0x00000000


	//----- nvinfo : EIATTR_CBANK_PARAM_SIZE
	.align		4
.L_53:
        /*0a6c*/ 	.byte	0x03, 0x19
        /*0a6e*/ 	.short	0x0800


	//----- nvinfo : EIATTR_PARAM_CBANK
	.align		4
        /*0a70*/ 	.byte	0x04, 0x0a
        /*0a72*/ 	.short	(.L_55 - .L_54)
	.align		4
.L_54:
        /*0a74*/ 	.word	index@(.nv.constant0._ZN7cutlass13device_kernelINS_4gemm6kernel13GemmUniversalIN4cute5tupleIJiiiiEEENS1_10collective13CollectiveMmaINS1_35MainloopSm100TmaUmmaWarpSpecializedILi8ELi2ELi4ENS5_IJNS4_1CILi4EEENSA_ILi1EEESC_EEEEENS5_IJNSA_ILi128EEENSA_ILi64EEESF_EEENS_6half_tENS5_IJlSC_lEEESI_SJ_NS4_8TiledMMAINS4_8MMA_AtomIJNS4_26SM100_MMA_F16BF16_2x1SM_SSISI_SI_fLi128ELi64ELNS4_4UMMA5MajorE0ELSO_0ELNSN_7ScaleInE0ELSP_0EEEEEENS4_6LayoutINS5_IJSC_SC_SC_EEENS5_IJNSA_ILi0EEESU_SU_EEEEENS5_IJNS4_10UnderscoreESX_SX_EEEEENS4_18SM100_TMA_2SM_LOADENS4_14ComposedLayoutINS4_7SwizzleILi3ELi4ELi3EEENS4_18smem_ptr_flag_bitsILi16EEENSS_INS5_IJNSA_ILi8EEESG_EEENS5_IJSG_SC_EEEEEEEvNS4_8identityENS4_28SM100_TMA_2SM_LOAD_MULTICASTES1A_vS1B_EENS_8epilogue10collective18CollectiveEpilogueINS1E_23Sm100TmaWarpSpecializedILi3ELi2ELi16ELb1ELb0EEEJNS5_IJSG_SG_SF_EEENS5_IJNSS_ISG_SC_EENSS_INS5_IJNSA_ILi16EEENSA_ILi2EEEEEENS5_IJSC_NSA_ILi32EEEEEEEEEEESI_SJ_SI_SJ_NS1E_6fusion15FusionCallbacksIS1I_NS1S_17LinearCombinationISI_fSI_fLNS_15FloatRoundStyleE2EEES1J_S1R_JEEENS4_5SM1004TMEM4LOAD26SM100_TMEM_LOAD_32dp32b16xENS4_13SM90_TMA_LOADENS11_INS12_ILi1ELi4ELi3EEES15_NSS_INS5_IJS16_S1L_EEENS5_IJS1L_SC_EEEEEEENS4_39AutoVectorizingCopyWithAssumedAlignmentILi128EEENS4_14SM90_TMA_STOREES27_S29_S29_EEEvvEEEEvNT_6ParamsE)
        /*0a78*/ 	.short	0x0380
        /*0a7a*/ 	.short	0x0800


	//----- nvinfo : EIATTR_SW_WAR
	.align		4
.L_55:
        /*0a7c*/ 	.byte	0x04, 0x36
        /*0a7e*/ 	.short	(.L_57 - .L_56)
.L_56:
        /*0a80*/ 	.word	0x00000008
.L_57:


//--------------------- .nv.callgraph             --------------------------
	.section	.nv.callgraph,"",@"SHT_CUDA_CALLGRAPH"
	.align	4
	.sectionentsize	8
	.align		4
        /*0000*/ 	.word	0x00000000
	.align		4
        /*0004*/ 	.word	0xffffffff
	.align		4
        /*0008*/ 	.word	index@(_ZN7cutlass13device_kernelINS_4gemm6kernel13GemmUniversalIN4cute5tupleIJiiiiEEENS1_10collective13CollectiveMmaINS1_35MainloopSm100TmaUmmaWarpSpecializedILi8ELi2ELi4ENS5_IJNS4_1CILi4EEENSA_ILi1EEESC_EEEEENS5_IJNSA_ILi128EEENSA_ILi64EEESF_EEENS_6half_tENS5_IJlSC_lEEESI_SJ_NS4_8TiledMMAINS4_8MMA_AtomIJNS4_26SM100_MMA_F16BF16_2x1SM_SSISI_SI_fLi128ELi64ELNS4_4UMMA5MajorE0ELSO_0ELNSN_7ScaleInE0ELSP_0EEEEEENS4_6LayoutINS5_IJSC_SC_SC_EEENS5_IJNSA_ILi0EEESU_SU_EEEEENS5_IJNS4_10UnderscoreESX_SX_EEEEENS4_18SM100_TMA_2SM_LOADENS4_14ComposedLayoutINS4_7SwizzleILi3ELi4ELi3EEENS4_18smem_ptr_flag_bitsILi16EEENSS_INS5_IJNSA_ILi8EEESG_EEENS5_IJSG_SC_EEEEEEEvNS4_8identityENS4_28SM100_TMA_2SM_LOAD_MULTICASTES1A_vS1B_EENS_8epilogue10collective18CollectiveEpilogueINS1E_23Sm100TmaWarpSpecializedILi3ELi2ELi16ELb1ELb0EEEJNS5_IJSG_SG_SF_EEENS5_IJNSS_ISG_SC_EENSS_INS5_IJNSA_ILi16EEENSA_ILi2EEEEEENS5_IJSC_NSA_ILi32EEEEEEEEEEESI_SJ_SI_SJ_NS1E_6fusion15FusionCallbacksIS1I_NS1S_17LinearCombinationISI_fSI_fLNS_15FloatRoundStyleE2EEES1J_S1R_JEEENS4_5SM1004TMEM4LOAD26SM100_TMEM_LOAD_32dp32b16xENS4_13SM90_TMA_LOADENS11_INS12_ILi1ELi4ELi3EEES15_NSS_INS5_IJS16_S1L_EEENS5_IJS1L_SC_EEEEEEENS4_39AutoVectorizingCopyWithAssumedAlignmentILi128EEENS4_14SM90_TMA_STOREES27_S29_S29_EEEvvEEEEvNT_6ParamsE)
	.align		4
        /*000c*/ 	.word	index@(__assertfail)
	.align		4
        /*0010*/ 	.word	0x00000000
	.align		4
        /*0014*/ 	.word	0xfffffffe
	.align		4
        /*0018*/ 	.word	0x00000000
	.align		4
        /*001c*/ 	.word	0xfffffffd
	.align		4
        /*0020*/ 	.word	0x00000000
	.align		4
        /*0024*/ 	.word	0xfffffffc


//--------------------- .nv.constant4             --------------------------
	.section	.nv.constant4,"a",@progbits
	.align	8
	.align		8
.nv.constant4:
        /*0000*/ 	.dword	__assertfail
	.align		8
        /*0008*/ 	.dword	__unnamed_1
	.align		8
        /*0010*/ 	.dword	__unnamed_2
	.align		8
        /*0018*/ 	.dword	_ZN40_INTERNAL_a6c0c32e_4_k_cu_6197de8c_255544cuda3std3__45__cpo5beginE
	.align		8
        /*0020*/ 	.dword	_ZN40_INTERNAL_a6c0c32e_4_k_cu_6197de8c_255544cuda3std3__45__cpo3endE
	.align		8
        /*0028*/ 	.dword	_ZN40_INTERNAL_a6c0c32e_4_k_cu_6197de8c_255544cuda3std3__45__cpo6cbeginE
	.align		8
        /*0030*/ 	.dword	_ZN40_INTERNAL_a6c0c32e_4_k_cu_6197de8c_255544cuda3std3__45__cpo4cendE
	.align		8
        /*0038*/ 	.dword	_ZN40_INTERNAL_a6c0c32e_4_k_cu_6197de8c_255544cuda3std3__442_GLOBAL__N__a6c0c32e_4_k_cu_6197de8c_255546ignoreE
	.align		8
        /*0040*/ 	.dword	_ZN40_INTERNAL_a6c0c32e_4_k_cu_6197de8c_255544cuda3std3__419piecewise_constructE
	.align		8
        /*0048*/ 	.dword	_ZN40_INTERNAL_a6c0c32e_4_k_cu_6197de8c_255544cuda3std3__48in_placeE
	.align		8
        /*0050*/ 	.dword	_ZN40_INTERNAL_a6c0c32e_4_k_cu_6197de8c_255544cuda3std6ranges3__45__cpo4swapE
	.align		8
        /*0058*/ 	.dword	_ZN40_INTERNAL_a6c0c32e_4_k_cu_6197de8c_255544cuda3std6ranges3__45__cpo9iter_moveE
	.align		8
        /*0060*/ 	.dword	_ZN40_INTERNAL_a6c0c32e_4_k_cu_6197de8c_255544cute7productE
	.align		8
        /*0068*/ 	.dword	_ZN40_INTERNAL_a6c0c32e_4_k_cu_6197de8c_255544cute1_E
	.align		8
        /*0070*/ 	.dword	$str$25
	.align		8
        /*0078*/ 	.dword	$str$26
	.align		8
        /*0080*/ 	.dword	$str$27
	.align		8
        /*0088*/ 	.dword	$str$28


//--------------------- .text._ZN7cutlass13device_kernelINS_4gemm6kernel13GemmUniversalIN4cute5tupleIJiiiiEEENS1_10collective13CollectiveMmaINS1_35MainloopSm100TmaUmmaWarpSpecializedILi8ELi2ELi4ENS5_IJNS4_1CILi4EEENSA_ILi1EEESC_EEEEENS5_IJNSA_ILi128EEENSA_ILi64EEESF_EEENS_6half_tENS5_IJlSC_lEEESI_SJ_NS4_8TiledMMAINS4_8MMA_AtomIJNS4_26SM100_MMA_F16BF16_2x1SM_SSISI_SI_fLi128ELi64ELNS4_4UMMA5MajorE0ELSO_0ELNSN_7ScaleInE0ELSP_0EEEEEENS4_6LayoutINS5_IJSC_SC_SC_EEENS5_IJNSA_ILi0EEESU_SU_EEEEENS5_IJNS4_10UnderscoreESX_SX_EEEEENS4_18SM100_TMA_2SM_LOADENS4_14ComposedLayoutINS4_7SwizzleILi3ELi4ELi3EEENS4_18smem_ptr_flag_bitsILi16EEENSS_INS5_IJNSA_ILi8EEESG_EEENS5_IJSG_SC_EEEEEEEvNS4_8identityENS4_28SM100_TMA_2SM_LOAD_MULTICASTES1A_vS1B_EENS_8epilogue10collective18CollectiveEpilogueINS1E_23Sm100TmaWarpSpecializedILi3ELi2ELi16ELb1ELb0EEEJNS5_IJSG_SG_SF_EEENS5_IJNSS_ISG_SC_EENSS_INS5_IJNSA_ILi16EEENSA_ILi2EEEEEENS5_IJSC_NSA_ILi32EEEEEEEEEEESI_SJ_SI_SJ_NS1E_6fusion15FusionCallbacksIS1I_NS1S_17LinearCombinationISI_fSI_fLNS_15FloatRoundStyleE2EEES1J_S1R_JEEENS4_5SM1004TMEM4LOAD26SM100_TMEM_LOAD_32dp32b16xENS4_13SM90_TMA_LOADENS11_INS12_ILi1ELi4ELi3EEES15_NSS_INS5_IJS16_S1L_EEENS5_IJS1L_SC_EEEEEEENS4_39AutoVectorizingCopyWithAssumedAlignmentILi128EEENS4_14SM90_TMA_STOREES27_S29_S29_EEEvvEEEEvNT_6ParamsE --------------------------
	.section	.text._ZN7cutlass13device_kernelINS_4gemm6kernel13GemmUniversalIN4cute5tupleIJiiiiEEENS1_10collective13CollectiveMmaINS1_35MainloopSm100TmaUmmaWarpSpecializedILi8ELi2ELi4ENS5_IJNS4_1CILi4EEENSA_ILi1EEESC_EEEEENS5_IJNSA_ILi128EEENSA_ILi64EEESF_EEENS_6half_tENS5_IJlSC_lEEESI_SJ_NS4_8TiledMMAINS4_8MMA_AtomIJNS4_26SM100_MMA_F16BF16_2x1SM_SSISI_SI_fLi128ELi64ELNS4_4UMMA5MajorE0ELSO_0ELNSN_7ScaleInE0ELSP_0EEEEEENS4_6LayoutINS5_IJSC_SC_SC_EEENS5_IJNSA_ILi0EEESU_SU_EEEEENS5_IJNS4_10UnderscoreESX_SX_EEEEENS4_18SM100_TMA_2SM_LOADENS4_14ComposedLayoutINS4_7SwizzleILi3ELi4ELi3EEENS4_18smem_ptr_flag_bitsILi16EEENSS_INS5_IJNSA_ILi8EEESG_EEENS5_IJSG_SC_EEEEEEEvNS4_8identityENS4_28SM100_TMA_2SM_LOAD_MULTICASTES1A_vS1B_EENS_8epilogue10collective18CollectiveEpilogueINS1E_23Sm100TmaWarpSpecializedILi3ELi2ELi16ELb1ELb0EEEJNS5_IJSG_SG_SF_EEENS5_IJNSS_ISG_SC_EENSS_INS5_IJNSA_ILi16EEENSA_ILi2EEEEEENS5_IJSC_NSA_ILi32EEEEEEEEEEESI_SJ_SI_SJ_NS1E_6fusion15FusionCallbacksIS1I_NS1S_17LinearCombinationISI_fSI_fLNS_15FloatRoundStyleE2EEES1J_S1R_JEEENS4_5SM1004TMEM4LOAD26SM100_TMEM_LOAD_32dp32b16xENS4_13SM90_TMA_LOADENS11_INS12_ILi1ELi4ELi3EEES15_NSS_INS5_IJS16_S1L_EEENS5_IJS1L_SC_EEEEEEENS4_39AutoVectorizingCopyWithAssumedAlignmentILi128EEENS4_14SM90_TMA_STOREES27_S29_S29_EEEvvEEEEvNT_6ParamsE,"ax",@progbits
	.align	128
.text._ZN7cutlass13device_kernelINS_4gemm6kernel13GemmUniversalIN4cute5tupleIJiiiiEEENS1_10collective13CollectiveMmaINS1_35MainloopSm100TmaUmmaWarpSpecializedILi8ELi2ELi4ENS5_IJNS4_1CILi4EEENSA_ILi1EEESC_EEEEENS5_IJNSA_ILi128EEENSA_ILi64EEESF_EEENS_6half_tENS5_IJlSC_lEEESI_SJ_NS4_8TiledMMAINS4_8MMA_AtomIJNS4_26SM100_MMA_F16BF16_2x1SM_SSISI_SI_fLi128ELi64ELNS4_4UMMA5MajorE0ELSO_0ELNSN_7ScaleInE0ELSP_0EEEEEENS4_6LayoutINS5_IJSC_SC_SC_EEENS5_IJNSA_ILi0EEESU_SU_EEEEENS5_IJNS4_10UnderscoreESX_SX_EEEEENS4_18SM100_TMA_2SM_LOADENS4_14ComposedLayoutINS4_7SwizzleILi3ELi4ELi3EEENS4_18smem_ptr_flag_bitsILi16EEENSS_INS5_IJNSA_ILi8EEESG_EEENS5_IJSG_SC_EEEEEEEvNS4_8identityENS4_28SM100_TMA_2SM_LOAD_MULTICASTES1A_vS1B_EENS_8epilogue10collective18CollectiveEpilogueINS1E_23Sm100TmaWarpSpecializedILi3ELi2ELi16ELb1ELb0EEEJNS5_IJSG_SG_SF_EEENS5_IJNSS_ISG_SC_EENSS_INS5_IJNSA_ILi16EEENSA_ILi2EEEEEENS5_IJSC_NSA_ILi32EEEEEEEEEEESI_SJ_SI_SJ_NS1E_6fusion15FusionCallbacksIS1I_NS1S_17LinearCombinationISI_fSI_fLNS_15FloatRoundStyleE2EEES1J_S1R_JEEENS4_5SM1004TMEM4LOAD26SM100_TMEM_LOAD_32dp32b16xENS4_13SM90_TMA_LOADENS11_INS12_ILi1ELi4ELi3EEES15_NSS_INS5_IJS16_S1L_EEENS5_IJS1L_SC_EEEEEEENS4_39AutoVectorizingCopyWithAssumedAlignmentILi128EEENS4_14SM90_TMA_STOREES27_S29_S29_EEEvvEEEEvNT_6ParamsE:
        .type           _ZN7cutlass13device_kernelINS_4gemm6kernel13GemmUniversalIN4cute5tupleIJiiiiEEENS1_10collective13CollectiveMmaINS1_35MainloopSm100TmaUmmaWarpSpecializedILi8ELi2ELi4ENS5_IJNS4_1CILi4EEENSA_ILi1EEESC_EEEEENS5_IJNSA_ILi128EEENSA_ILi64EEESF_EEENS_6half_tENS5_IJlSC_lEEESI_SJ_NS4_8TiledMMAINS4_8MMA_AtomIJNS4_26SM100_MMA_F16BF16_2x1SM_SSISI_SI_fLi128ELi64ELNS4_4UMMA5MajorE0ELSO_0ELNSN_7ScaleInE0ELSP_0EEEEEENS4_6LayoutINS5_IJSC_SC_SC_EEENS5_IJNSA_ILi0EEESU_SU_EEEEENS5_IJNS4_10UnderscoreESX_SX_EEEEENS4_18SM100_TMA_2SM_LOADENS4_14ComposedLayoutINS4_7SwizzleILi3ELi4ELi3EEENS4_18smem_ptr_flag_bitsILi16EEENSS_INS5_IJNSA_ILi8EEESG_EEENS5_IJSG_SC_EEEEEEEvNS4_8identityENS4_28SM100_TMA_2SM_LOAD_MULTICASTES1A_vS1B_EENS_8epilogue10collective18CollectiveEpilogueINS1E_23Sm100TmaWarpSpecializedILi3ELi2ELi16ELb1ELb0EEEJNS5_IJSG_SG_SF_EEENS5_IJNSS_ISG_SC_EENSS_INS5_IJNSA_ILi16EEENSA_ILi2EEEEEENS5_IJSC_NSA_ILi32EEEEEEEEEEESI_SJ_SI_SJ_NS1E_6fusion15FusionCallbacksIS1I_NS1S_17LinearCombinationISI_fSI_fLNS_15FloatRoundStyleE2EEES1J_S1R_JEEENS4_5SM1004TMEM4LOAD26SM100_TMEM_LOAD_32dp32b16xENS4_13SM90_TMA_LOADENS11_INS12_ILi1ELi4ELi3EEES15_NSS_INS5_IJS16_S1L_EEENS5_IJS1L_SC_EEEEEEENS4_39AutoVectorizingCopyWithAssumedAlignmentILi128EEENS4_14SM90_TMA_STOREES27_S29_S29_EEEvvEEEEvNT_6ParamsE,@function
        .size           _ZN7cutlass13device_kernelINS_4gemm6kernel13GemmUniversalIN4cute5tupleIJiiiiEEENS1_10collective13CollectiveMmaINS1_35MainloopSm100TmaUmmaWarpSpecializedILi8ELi2ELi4ENS5_IJNS4_1CILi4EEENSA_ILi1EEESC_EEEEENS5_IJNSA_ILi128EEENSA_ILi64EEESF_EEENS_6half_tENS5_IJlSC_lEEESI_SJ_NS4_8TiledMMAINS4_8MMA_AtomIJNS4_26SM100_MMA_F16BF16_2x1SM_SSISI_SI_fLi128ELi64ELNS4_4UMMA5MajorE0ELSO_0ELNSN_7ScaleInE0ELSP_0EEEEEENS4_6LayoutINS5_IJSC_SC_SC_EEENS5_IJNSA_ILi0EEESU_SU_EEEEENS5_IJNS4_10UnderscoreESX_SX_EEEEENS4_18SM100_TMA_2SM_LOADENS4_14ComposedLayoutINS4_7SwizzleILi3ELi4ELi3EEENS4_18smem_ptr_flag_bitsILi16EEENSS_INS5_IJNSA_ILi8EEESG_EEENS5_IJSG_SC_EEEEEEEvNS4_8identityENS4_28SM100_TMA_2SM_LOAD_MULTICASTES1A_vS1B_EENS_8epilogue10collective18CollectiveEpilogueINS1E_23Sm100TmaWarpSpecializedILi3ELi2ELi16ELb1ELb0EEEJNS5_IJSG_SG_SF_EEENS5_IJNSS_ISG_SC_EENSS_INS5_IJNSA_ILi16EEENSA_ILi2EEEEEENS5_IJSC_NSA_ILi32EEEEEEEEEEESI_SJ_SI_SJ_NS1E_6fusion15FusionCallbacksIS1I_NS1S_17LinearCombinationISI_fSI_fLNS_15FloatRoundStyleE2EEES1J_S1R_JEEENS4_5SM1004TMEM4LOAD26SM100_TMEM_LOAD_32dp32b16xENS4_13SM90_TMA_LOADENS11_INS12_ILi1ELi4ELi3EEES15_NSS_INS5_IJS16_S1L_EEENS5_IJS1L_SC_EEEEEEENS4_39AutoVectorizingCopyWithAssumedAlignmentILi128EEENS4_14SM90_TMA_STOREES27_S29_S29_EEEvvEEEEvNT_6ParamsE,(.L_x_189 - _ZN7cutlass13device_kernelINS_4gemm6kernel13GemmUniversalIN4cute5tupleIJiiiiEEENS1_10collective13CollectiveMmaINS1_35MainloopSm100TmaUmmaWarpSpecializedILi8ELi2ELi4ENS5_IJNS4_1CILi4EEENSA_ILi1EEESC_EEEEENS5_IJNSA_ILi128EEENSA_ILi64EEESF_EEENS_6half_tENS5_IJlSC_lEEESI_SJ_NS4_8TiledMMAINS4_8MMA_AtomIJNS4_26SM100_MMA_F16BF16_2x1SM_SSISI_SI_fLi128ELi64ELNS4_4UMMA5MajorE0ELSO_0ELNSN_7ScaleInE0ELSP_0EEEEEENS4_6LayoutINS5_IJSC_SC_SC_EEENS5_IJNSA_ILi0EEESU_SU_EEEEENS5_IJNS4_10UnderscoreESX_SX_EEEEENS4_18SM100_TMA_2SM_LOADENS4_14ComposedLayoutINS4_7SwizzleILi3ELi4ELi3EEENS4_18smem_ptr_flag_bitsILi16EEENSS_INS5_IJNSA_ILi8EEESG_EEENS5_IJSG_SC_EEEEEEEvNS4_8identityENS4_28SM100_TMA_2SM_LOAD_MULTICASTES1A_vS1B_EENS_8epilogue10collective18CollectiveEpilogueINS1E_23Sm100TmaWarpSpecializedILi3ELi2ELi16ELb1ELb0EEEJNS5_IJSG_SG_SF_EEENS5_IJNSS_ISG_SC_EENSS_INS5_IJNSA_ILi16EEENSA_ILi2EEEEEENS5_IJSC_NSA_ILi32EEEEEEEEEEESI_SJ_SI_SJ_NS1E_6fusion15FusionCallbacksIS1I_NS1S_17LinearCombinationISI_fSI_fLNS_15FloatRoundStyleE2EEES1J_S1R_JEEENS4_5SM1004TMEM4LOAD26SM100_TMEM_LOAD_32dp32b16xENS4_13SM90_TMA_LOADENS11_INS12_ILi1ELi4ELi3EEES15_NSS_INS5_IJS16_S1L_EEENS5_IJS1L_SC_EEEEEEENS4_39AutoVectorizingCopyWithAssumedAlignmentILi128EEENS4_14SM90_TMA_STOREES27_S29_S29_EEEvvEEEEvNT_6ParamsE)
        .other          _ZN7cutlass13device_kernelINS_4gemm6kernel13GemmUniversalIN4cute5tupleIJiiiiEEENS1_10collective13CollectiveMmaINS1_35MainloopSm100TmaUmmaWarpSpecializedILi8ELi2ELi4ENS5_IJNS4_1CILi4EEENSA_ILi1EEESC_EEEEENS5_IJNSA_ILi128EEENSA_ILi64EEESF_EEENS_6half_tENS5_IJlSC_lEEESI_SJ_NS4_8TiledMMAINS4_8MMA_AtomIJNS4_26SM100_MMA_F16BF16_2x1SM_SSISI_SI_fLi128ELi64ELNS4_4UMMA5MajorE0ELSO_0ELNSN_7ScaleInE0ELSP_0EEEEEENS4_6LayoutINS5_IJSC_SC_SC_EEENS5_IJNSA_ILi0EEESU_SU_EEEEENS5_IJNS4_10UnderscoreESX_SX_EEEEENS4_18SM100_TMA_2SM_LOADENS4_14ComposedLayoutINS4_7SwizzleILi3ELi4ELi3EEENS4_18smem_ptr_flag_bitsILi16EEENSS_INS5_IJNSA_ILi8EEESG_EEENS5_IJSG_SC_EEEEEEEvNS4_8identityENS4_28SM100_TMA_2SM_LOAD_MULTICASTES1A_vS1B_EENS_8epilogue10collective18CollectiveEpilogueINS1E_23Sm100TmaWarpSpecializedILi3ELi2ELi16ELb1ELb0EEEJNS5_IJSG_SG_SF_EEENS5_IJNSS_ISG_SC_EENSS_INS5_IJNSA_ILi16EEENSA_ILi2EEEEEENS5_IJSC_NSA_ILi32EEEEEEEEEEESI_SJ_SI_SJ_NS1E_6fusion15FusionCallbacksIS1I_NS1S_17LinearCombinationISI_fSI_fLNS_15FloatRoundStyleE2EEES1J_S1R_JEEENS4_5SM1004TMEM4LOAD26SM100_TMEM_LOAD_32dp32b16xENS4_13SM90_TMA_LOADENS11_INS12_ILi1ELi4ELi3EEES15_NSS_INS5_IJS16_S1L_EEENS5_IJS1L_SC_EEEEEEENS4_39AutoVectorizingCopyWithAssumedAlignmentILi128EEENS4_14SM90_TMA_STOREES27_S29_S29_EEEvvEEEEvNT_6ParamsE,@"STO_CUDA_ENTRY STV_DEFAULT"
_ZN7cutlass13device_kernelINS_4gemm6kernel13GemmUniversalIN4cute5tupleIJiiiiEEENS1_10collective13CollectiveMmaINS1_35MainloopSm100TmaUmmaWarpSpecializedILi8ELi2ELi4ENS5_IJNS4_1CILi4EEENSA_ILi1EEESC_EEEEENS5_IJNSA_ILi128EEENSA_ILi64EEESF_EEENS_6half_tENS5_IJlSC_lEEESI_SJ_NS4_8TiledMMAINS4_8MMA_AtomIJNS4_26SM100_MMA_F16BF16_2x1SM_SSISI_SI_fLi128ELi64ELNS4_4UMMA5MajorE0ELSO_0ELNSN_7ScaleInE0ELSP_0EEEEEENS4_6LayoutINS5_IJSC_SC_SC_EEENS5_IJNSA_ILi0EEESU_SU_EEEEENS5_IJNS4_10UnderscoreESX_SX_EEEEENS4_18SM100_TMA_2SM_LOADENS4_14ComposedLayoutINS4_7SwizzleILi3ELi4ELi3EEENS4_18smem_ptr_flag_bitsILi16EEENSS_INS5_IJNSA_ILi8EEESG_EEENS5_IJSG_SC_EEEEEEEvNS4_8identityENS4_28SM100_TMA_2SM_LOAD_MULTICASTES1A_vS1B_EENS_8epilogue10collective18CollectiveEpilogueINS1E_23Sm100TmaWarpSpecializedILi3ELi2ELi16ELb1ELb0EEEJNS5_IJSG_SG_SF_EEENS5_IJNSS_ISG_SC_EENSS_INS5_IJNSA_ILi16EEENSA_ILi2EEEEEENS5_IJSC_NSA_ILi32EEEEEEEEEEESI_SJ_SI_SJ_NS1E_6fusion15FusionCallbacksIS1I_NS1S_17LinearCombinationISI_fSI_fLNS_15FloatRoundStyleE2EEES1J_S1R_JEEENS4_5SM1004TMEM4LOAD26SM100_TMEM_LOAD_32dp32b16xENS4_13SM90_TMA_LOADENS11_INS12_ILi1ELi4ELi3EEES15_NSS_INS5_IJS16_S1L_EEENS5_IJS1L_SC_EEEEEEENS4_39AutoVectorizingCopyWithAssumedAlignmentILi128EEENS4_14SM90_TMA_STOREES27_S29_S29_EEEvvEEEEvNT_6ParamsE:
[----:B------:R-:W1:Y:S01]  /*0000*/  LDC R1, c[0x0][0x37c] ;  /* 0x0000df00ff017b82 */ /* 0x000e620000000800 */
[----:B------:R-:W2:Y:S01]  /*0010*/  S2R R58, SR_TID.X ;  /* 0x00000000003a7919 */ /* 0x000ea20000002100 */
[----:B------:R-:W3:Y:S06]  /*0020*/  LDCU.64 UR8, c[0x0][0x890] ;  /* 0x00011200ff0877ac */ /* 0x000eec0008000a00 */
[----:B------:R-:W4:Y:S01]  /*0030*/  S2UR UR55, SR_CgaCtaId ;  /* 0x00000000003779c3 */ /* 0x000f220000008800 */
[----:B------:R-:W-:Y:S02]  /*0040*/  PRMT R46, RZ, 0x7610, R46 ;  /* 0x00007610ff2e7816 */ /* 0x000fe4000000002e */
[----:B------:R-:W-:Y:S01]  /*0050*/  ELECT P1, URZ, PT ;  /* 0x0000000000ff782f */ /* 0x000fe20003820000 */
[----:B---3--:R-:W-:-:S04]  /*0060*/  UISETP.NE.U32.AND UP0, UPT, UR8, URZ, UPT ;  /* 0x000000ff0800728c */ /* 0x008fc8000bf05070 */
[----:B------:R-:W-:Y:S02]  /*0070*/  UISETP.NE.AND.EX UP0, UPT, UR9, URZ, UPT, UP0 ;  /* 0x000000ff0900728c */ /* 0x000fe4000bf05300 */
[----:B----4-:R-:W-:Y:S02]  /*0080*/  ULOP3.LUT UR68, UR55, 0x1, URZ, 0xc0, !UPT ;  /* 0x0000000137447892 */ /* 0x010fe4000f8ec0ff */
[----:B------:R-:W-:Y:S01]  /*0090*/  ULOP3.LUT UR69, UR55, 0x1, URZ, 0x3c, !UPT ;  /* 0x0000000137457892 */ /* 0x000fe2000f8e3cff */
[----:B--2---:R-:W-:-:S05]  /*00a0*/  SHF.R.U32.HI R47, RZ, 0x5, R58 ;  /* 0x00000005ff2f7819 */ /* 0x004fca000001163a */
[----:B------:R-:W2:Y:S02]  /*00b0*/  SHFL.IDX PT, R0, R47, RZ, 0x1f ;  /* 0x00001fff2f007589 */ /* 0x000ea400000e0000 */
[----:B--2---:R-:W-:Y:S01]  /*00c0*/  R2UR UR20, R0 ;  /* 0x00000000001472ca */ /* 0x004fe200000e0000 */
[----:B-1----:R-:W-:-:S14]  /*00d0*/  BRA.U UP0, `(.L_x_0) ;  /* 0x0000000100307547 */ /* 0x002fdc000b800000 */
[----:B------:R-:W1:Y:S02]  /*00e0*/  LDCU.64 UR4, c[0x0][0x888] ;  /* 0x00011100ff0477ac */ /* 0x000e640008000a00 */
[----:B-1----:R-:W-:-:S04]  /*00f0*/  UISETP.NE.U32.AND UP0, UPT, UR4, URZ, UPT ;  /* 0x000000ff0400728c */ /* 0x002fc8000bf05070 */
[----:B------:R-:W-:-:S09]  /*0100*/  UISETP.NE.AND.EX UP0, UPT, UR5, URZ, UPT, UP0 ;  /* 0x000000ff0500728c */ /* 0x000fd2000bf05300 */
[----:B------:R-:W-:Y:S05]  /*0110*/  BRA.U !UP0, `(.L_x_1) ;  /* 0x0000000108147547 */ /* 0x000fea000b800000 */
[----:B------:R-:W1:Y:S01]  /*0120*/  LDC.64 R26, c[0x0][0x888] ;  /* 0x00022200ff1a7b82 */ /* 0x000e620000000a00 */
[----:B------:R-:W1:Y:S02]  /*0130*/  LDCU.64 UR4, c[0x0][0x358] ;  /* 0x00006b00ff0477ac */ /* 0x000e640008000a00 */
[----:B-1----:R1:W5:Y:S01]  /*0140*/  LDG.E R26, desc[UR4][R26.64] ;  /* 0x000000041a1a7981 */ /* 0x002362000c1e1900 */
[----:B------:R-:W-:Y:S01]  /*0150*/  HFMA2 R46, -RZ, RZ, 0, 5.9604644775390625e-08 ;  /* 0x00000001ff2e7431 */ /* 0x000fe200000001ff */
[----:B------:R-:W-:Y:S05]  /*0160*/  BRA `(.L_x_0) ;  /* 0x00000000000c7947 */ /* 0x000fea0003800000 */
.L_x_1:
[----:B------:R-:W1:Y:S01]  /*0170*/  LDCU UR4, c[0x0][0x880] ;  /* 0x00011000ff0477ac */ /* 0x000e620008000800 */
[----:B------:R-:W-:Y:S01]  /*0180*/  HFMA2 R46, -RZ, RZ, 0, 5.9604644775390625e-08 ;  /* 0x00000001ff2e7431 */ /* 0x000fe200000001ff */
[----:B-1----:R-:W-:-:S07]  /*0190*/  MOV R26, UR4 ;  /* 0x00000004001a7c02 */ /* 0x002fce0008000f00 */
.L_x_0:
[----:B------:R-:W2:Y:S02]  /*01a0*/  LDCU.64 UR4, c[0x0][0x8b0] ;  /* 0x00011600ff0477ac */ /* 0x000ea40008000a00 */
[----:B--2---:R-:W-:-:S04]  /*01b0*/  UISETP.NE.U32.AND UP0, UPT, UR4, URZ, UPT ;  /* 0x000000ff0400728c */ /* 0x004fc8000bf05070 */
[----:B------:R-:W-:-:S09]  /*01c0*/  UISETP.NE.AND.EX UP0, UPT, UR5, URZ, UPT, UP0 ;  /* 0x000000ff0500728c */ /* 0x000fd2000bf05300 */
[----:B------:R-:W-:Y:S05]  /*01d0*/  BRA.U UP0, `(.L_x_2) ;  /* 0x0000000100287547 */ /* 0x000fea000b800000 */
[----:B------:R-:W2:Y:S02]  /*01e0*/  LDCU.64 UR4, c[0x0][0x8a8] ;  /* 0x00011500ff0477ac */ /* 0x000ea40008000a00 */
[----:B--2---:R-:W-:-:S04]  /*01f0*/  UISETP.NE.U32.AND UP0, UPT, UR4, URZ, UPT ;  /* 0x000000ff0400728c */ /* 0x004fc8000bf05070 */
[----:B------:R-:W-:-:S09]  /*0200*/  UISETP.NE.AND.EX UP0, UPT, UR5, URZ, UPT, UP0 ;  /* 0x000000ff0500728c */ /* 0x000fd2000bf05300 */
[----:B------:R-:W-:Y:S05]  /*0210*/  BRA.U !UP0, `(.L_x_3) ;  /* 0x0000000108107547 */ /* 0x000fea000b800000 */
[----:B------:R-:W2:Y:S01]  /*0220*/  LDC.64 R24, c[0x0][0x8a8] ;  /* 0x00022a00ff187b82 */ /* 0x000ea20000000a00 */
[----:B------:R-:W2:Y:S02]  /*0230*/  LDCU.64 UR4, c[0x0][0x358] ;  /* 0x00006b00ff0477ac */ /* 0x000ea40008000a00 */
[----:B--2---:R2:W5:Y:S01]  /*0240*/  LDG.E R24, desc[UR4][R24.64] ;  /* 0x0000000418187981 */ /* 0x004562000c1e1900 */
[----:B------:R-:W-:Y:S05]  /*0250*/  BRA `(.L_x_2) ;  /* 0x0000000000087947 */ /* 0x000fea0003800000 */
.L_x_3:
[----:B------:R-:W2:Y:S02]  /*0260*/  LDCU UR4, c[0x0][0x8a0] ;  /* 0x00011400ff0477ac */ /* 0x000ea40008000800 */
[----:B--2---:R-:W-:Y:S02]  /*0270*/  MOV R24, UR4 ;  /* 0x0000000400187c02 */ /* 0x004fe40008000f00 */
.L_x_2:
[----:B------:R-:W-:Y:S01]  /*0280*/  IMAD.U32 R0, RZ, RZ, UR20 ;  /* 0x00000014ff007e24 */ /* 0x000fe2000f8e00ff */
[----:B------:R-:W-:Y:S04]  /*0290*/  BSSY.RECONVERGENT B0, `(.L_x_4) ;  /* 0x000000c000007945 */ /* 0x000fe80003800200 */
[C---:B------:R-:W-:Y:S02]  /*02a0*/  ISETP.NE.OR P2, PT, R0.reuse, 0x1, !P1 ;  /* 0x000000010000780c */ /* 0x040fe40004f45670 */
[----:B------:R-:W-:-:S11]  /*02b0*/  ISETP.NE.OR P0, PT, R0, 0x3, !P1 ;  /* 0x000000030000780c */ /* 0x000fd60004f05670 */
[----:B------:R-:W-:Y:S05]  /*02c0*/  @P2 BRA `(.L_x_5) ;  /* 0x0000000000202947 */ /* 0x000fea0003800000 */
[----:B------:R-:W3:Y:S02]  /*02d0*/  LDCU.64 UR4, c[0x0][0x348] ;  /* 0x00006900ff0477ac */ /* 0x000ee40008000a00 */
[----:B---3--:R-:W-:Y:S02]  /*02e0*/  UIADD3 UR6, UP1, UPT, UR4, 0x80, URZ ;  /* 0x0000008004067890 */ /* 0x008fe4000ff3e0ff */
[----:B------:R-:W-:Y:S02]  /*02f0*/  UIADD3 UR4, UP0, UPT, UR4, 0x180, URZ ;  /* 0x0000018004047890 */ /* 0x000fe4000ff1e0ff */
[----:B------:R-:W-:Y:S02]  /*0300*/  UIADD3.X UR7, UPT, UPT, URZ, UR5, URZ, UP1, !UPT ;  /* 0x00000005ff077290 */ /* 0x000fe40008ffe4ff */
[----:B------:R-:W-:-:S07]  /*0310*/  UIADD3.X UR5, UPT, UPT, URZ, UR5, URZ, UP0, !UPT ;  /* 0x00000005ff057290 */ /* 0x000fce00087fe4ff */
[----:B------:R3:W-:Y:S02]  /*0320*/  UTMACCTL.PF [UR6] ;  /* 0x00000000060079b9 */ /* 0x0007e40008040000 */
[----:B------:R3:W-:Y:S02]  /*0330*/  UTMACCTL.PF [UR4] ;  /* 0x00000000040079b9 */ /* 0x0007e40008040000 */
[----:B---3--:R-:W-:Y:S01]  /*0340*/  NOP ;  /* 0x0000000000007918 */ /* 0x008fe20000000000 */
.L_x_5:
[----:B------:R-:W-:Y:S05]  /*0350*/  BSYNC.RECONVERGENT B0 ;  /* 0x0000000000007941 */ /* 0x000fea0003800200 */
.L_x_4:
[----:B------:R-:W-:Y:S04]  /*0360*/  BSSY.RECONVERGENT B0, `(.L_x_6) ;  /* 0x000000a000007945 */ /* 0x000fe80003800200 */
        /* <DEDUP_REMOVED lines=9> */
.L_x_7:
[----:B------:R-:W-:Y:S05]  /*0400*/  BSYNC.RECONVERGENT B0 ;  /* 0x0000000000007941 */ /* 0x000fea0003800200 */
.L_x_6:
[----:B------:R-:W3:Y:S01]  /*0410*/  LDCU.64 UR4, c[0x0][0x888] ;  /* 0x00011100ff0477ac */ /* 0x000ee20008000a00 */
[----:B------:R-:W-:Y:S02]  /*0420*/  UISETP.EQ.U32.AND UP2, UPT, UR8, URZ, UPT ;  /* 0x000000ff0800728c */ /* 0x000fe4000bf42070 */
[----:B------:R-:W-:Y:S02]  /*0430*/  UPLOP3.LUT UP4, UPT, UPT, UPT, UPT, 0x80, 0x8 ;  /* 0x000000000008789c */ /* 0x000fe40003f8f070 */
[----:B---3--:R-:W-:-:S04]  /*0440*/  UISETP.NE.U32.AND UP0, UPT, UR4, URZ, UPT ;  /* 0x000000ff0400728c */ /* 0x008fc8000bf05070 */
[----:B------:R-:W-:-:S04]  /*0450*/  UISETP.NE.AND.EX UP1, UPT, UR5, URZ, UPT, UP0 ;  /* 0x000000ff0500728c */ /* 0x000fc8000bf25300 */
[----:B------:R-:W-:-:S04]  /*0460*/  UISETP.EQ.OR.EX UP3, UPT, UR9, URZ, !UP1, UP2 ;  /* 0x000000ff0900728c */ /* 0x000fc8000cf62720 */
[----:B------:R-:W-:-:S06]  /*0470*/  UP2UR UR4, UPR, URZ, 0x8 ;  /* 0x00000008ff047883 */ /* 0x000fcc0008000000 */
[----:B------:R-:W-:Y:S01]  /*0480*/  MOV R52, UR4 ;  /* 0x0000000400347c02 */ /* 0x000fe20008000f00 */
[----:B------:R-:W-:Y:S06]  /*0490*/  BRA.U !UP3, `(.L_x_8) ;  /* 0x000000010b207547 */ /* 0x000fec000b800000 */
[----:B------:R-:W-:Y:S01]  /*04a0*/  UISETP.NE.U32.AND UP2, UPT, UR8, URZ, UPT ;  /* 0x000000ff0800728c */ /* 0x000fe2000bf45070 */
[----:B-----5:R-:W-:Y:S01]  /*04b0*/  FSETP.NEU.AND P0, PT, R26, RZ, PT ;  /* 0x000000ff1a00720b */ /* 0x020fe20003f0d000 */
[----:B------:R-:W-:Y:S02]  /*04c0*/  USEL UR4, URZ, 0xffffffff, UP1 ;  /* 0xffffffffff047887 */ /* 0x000fe40008800000 */
[----:B------:R-:W-:-:S10]  /*04d0*/  UISETP.NE.AND.EX UP2, UPT, UR9, URZ, UPT, UP2 ;  /* 0x000000ff0900728c */ /* 0x000fd4000bf45320 */
[----:B------:R-:W-:Y:S01]  /*04e0*/  VOTEU.ANY UP0, P0 ;  /* 0x0000000000ff7886 */ /* 0x000fe20000000100 */
[----:B------:R-:W-:-:S04]  /*04f0*/  @!UP2 USEL UR4, URZ, 0xffffffff, UP0 ;  /* 0xffffffffff04a887 */ /* 0x000fc80008000000 */
[----:B------:R-:W-:-:S04]  /*0500*/  ULOP3.LUT UR4, UR4, 0x1, URZ, 0xc0, !UPT ;  /* 0x0000000104047892 */ /* 0x000fc8000f8ec0ff */
[----:B------:R-:W-:-:S11]  /*0510*/  UISETP.NE.U32.AND UP4, UPT, UR4, 0x1, UPT ;  /* 0x000000010400788c */ /* 0x000fd6000bf85070 */
.L_x_8:
[----:B------:R-:W3:Y:S01]  /*0520*/  SHFL.IDX PT, R0, R47, RZ, 0x1f ;  /* 0x00001fff2f007589 */ /* 0x000ee200000e0000 */
[----:B------:R-:W-:-:S04]  /*0530*/  UISETP.NE.AND UP0, UPT, UR20, 0x2, UPT ;  /* 0x000000021400788c */ /* 0x000fc8000bf05270 */
[----:B------:R-:W-:Y:S02]  /*0540*/  UISETP.EQ.AND UP2, UPT, UR68, URZ, !UP0 ;  /* 0x000000ff4400728c */ /* 0x000fe4000c742270 */
[----:B------:R-:W-:-:S04]  /*0550*/  USEL UR44, URZ, 0x1, UP0 ;  /* 0x00000001ff2c7887 */ /* 0x000fc80008000000 */
[----:B------:R-:W-:Y:S02]  /*0560*/  PLOP3.LUT P3, PT, P1, PT, UP2, 0x80, 0x8 ;  /* 0x000000000008781c */ /* 0x000fe40000f6f028 */
[----:B---3--:R-:W-:-:S13]  /*0570*/  ISETP.NE.AND P0, PT, R0, RZ, PT ;  /* 0x000000ff0000720c */ /* 0x008fda0003f05270 */
[----:B------:R-:W-:Y:S05]  /*0580*/  @P0 BRA `(.L_x_9) ;  /* 0x0000000000740947 */ /* 0x000fea0003800000 */
[----:B------:R-:W-:Y:S01]  /*0590*/  UMOV UR4, 0x400 ;  /* 0x0000040000047882 */ /* 0x000fe20000000000 */
[----:B------:R-:W-:Y:S01]  /*05a0*/  UMOV UR8, 0x1 ;  /* 0x0000000100087882 */ /* 0x000fe20000000000 */
[----:B------:R-:W-:Y:S01]  /*05b0*/  UMOV UR6, 0x2 ;  /* 0x0000000200067882 */ /* 0x000fe20000000000 */
[----:B------:R-:W-:Y:S02]  /*05c0*/  ULEA UR4, UR55, UR4, 0x18 ;  /* 0x0000000437047291 */ /* 0x000fe4000f8ec0ff */
[----:B------:R-:W-:-:S04]  /*05d0*/  UIADD3 UR8, UPT, UPT, -UR8, 0x100000, URZ ;  /* 0x0010000008087890 */ /* 0x000fc8000fffe1ff */
[----:B------:R-:W-:Y:S02]  /*05e0*/  USHF.L.U32 UR9, UR8, 0xb, URZ ;  /* 0x0000000b08097899 */ /* 0x000fe400080006ff */
[----:B------:R-:W-:Y:S02]  /*05f0*/  USHF.L.U32 UR8, UR8, 0x1, URZ ;  /* 0x0000000108087899 */ /* 0x000fe400080006ff */
[----:B------:R-:W-:-:S04]  /*0600*/  UIADD3 UR6, UPT, UPT, -UR6, 0x100000, URZ ;  /* 0x0010000006067890 */ /* 0x000fc8000fffe1ff */
[----:B------:R-:W-:Y:S02]  /*0610*/  USHF.L.U32 UR7, UR6, 0xb, URZ ;  /* 0x0000000b06077899 */ /* 0x000fe400080006ff */
[----:B------:R-:W-:Y:S01]  /*0620*/  USHF.L.U32 UR6, UR6, 0x1, URZ ;  /* 0x0000000106067899 */ /* 0x000fe200080006ff */
[----:B------:R-:W-:Y:S01]  /*0630*/  ELECT P0, URZ, PT ;  /* 0x0000000000ff782f */ /* 0x000fe20003800000 */
[----:B------:R-:W3:Y:S02]  /*0640*/  FENCE.VIEW.ASYNC.S ;  /* 0x00000000000073c6 */ /* 0x000ee40000000000 */
[----:B---3--:R3:W4:Y:S08]  /*0650*/  SYNCS.EXCH.64 URZ, [UR4], UR8 ;  /* 0x0000000804ff75b2 */ /* 0x0087300008000100 */
[----:B------:R3:W1:Y:S01]  /*0660*/  SYNCS.EXCH.64 URZ, [UR4+0x40], UR6 ;  /* 0x0000400604ff75b2 */ /* 0x0006620008000100 */
        /* <DEDUP_REMOVED lines=13> */
[----:B------:R3:W1:Y:S02]  /*0740*/  SYNCS.EXCH.64 URZ, [UR4+0x78], UR6 ;  /* 0x0000780604ff75b2 */ /* 0x0006640008000100 */
[----:B---3--:R-:W-:Y:S01]  /*0750*/  NOP ;  /* 0x0000000000007918 */ /* 0x008fe20000000000 */
.L_x_9:
[----:B------:R-:W3:Y:S01]  /*0760*/  SHFL.IDX PT, R0, R47, RZ, 0x1f ;  /* 0x00001fff2f007589 */ /* 0x000ee200000e0000 */
[----:B------:R-:W-:Y:S01]  /*0770*/  NOP ;  /* 0x0000000000007918 */ /* 0x000fe20000000000 */
[----:B---3--:R-:W-:-:S13]  /*0780*/  ISETP.NE.AND P0, PT, R0, 0x1, PT ;  /* 0x000000010000780c */ /* 0x008fda0003f05270 */
        /* <DEDUP_REMOVED lines=13> */
[----:B---3--:R3:W1:Y:S08]  /*0860*/  SYNCS.EXCH.64 URZ, [UR4+0x80], UR8 ;  /* 0x0000800804ff75b2 */ /* 0x0086700008000100 */
[----:B------:R3:W1:Y:S01]  /*0870*/  SYNCS.EXCH.64 URZ, [UR4+0x98], UR6 ;  /* 0x0000980604ff75b2 */ /* 0x0006620008000100 */
[----:B------:R3:W1:Y:S01]  /*0880*/  SYNCS.EXCH.64 URZ, [UR4+0x88], UR8 ;  /* 0x0000880804ff75b2 */ /* 0x0006620008000100 */
[----:B------:R3:W1:Y:S01]  /*0890*/  SYNCS.EXCH.64 URZ, [UR4+0xa0], UR6 ;  /* 0x0000a00604ff75b2 */ /* 0x0006620008000100 */
[----:B------:R3:W1:Y:S01]  /*08a0*/  SYNCS.EXCH.64 URZ, [UR4+0x90], UR8 ;  /* 0x0000900804ff75b2 */ /* 0x0006620008000100 */
[----:B------:R3:W1:Y:S01]  /*08b0*/  SYNCS.EXCH.64 URZ, [UR4+0xa8], UR6 ;  /* 0x0000a80604ff75b2 */ /* 0x0006620008000100 */
[----:B------:R-:W-:Y:S01]  /*08c0*/  NOP ;  /* 0x0000000000007918 */ /* 0x000fe20000000000 */
.L_x_10:
[----:B------:R-:W2:Y:S01]  /*08d0*/  SHFL.IDX PT, R0, R47, RZ, 0x1f ;  /* 0x00001fff2f007589 */ /* 0x000ea200000e0000 */
[----:B------:R-:W-:Y:S01]  /*08e0*/  NOP ;  /* 0x0000000000007918 */ /* 0x000fe20000000000 */
[----:B--2---:R-:W-:-:S13]  /*08f0*/  ISETP.NE.AND P0, PT, R0, 0x3, PT ;  /* 0x000000030000780c */ /* 0x004fda0003f05270 */
[----:B------:R-:W-:Y:S05]  /*0900*/  @P0 BRA `(.L_x_11) ;  /* 0x00000000002c0947 */ /* 0x000fea0003800000 */
[----:B---3--:R-:W-:Y:S01]  /*0910*/  UMOV UR6, 0x400 ;  /* 0x0000040000067882 */ /* 0x008fe20000000000 */
[----:B------:R-:W-:Y:S01]  /*0920*/  UMOV UR4, 0x20 ;  /* 0x0000002000047882 */ /* 0x000fe20000000000 */
[----:B------:R-:W-:Y:S02]  /*0930*/  ULEA UR6, UR55, UR6, 0x18 ;  /* 0x0000000637067291 */ /* 0x000fe4000f8ec0ff */
[----:B------:R-:W-:-:S04]  /*0940*/  UIADD3 UR4, UPT, UPT, -UR4, 0x100000, URZ ;  /* 0x0010000004047890 */ /* 0x000fc8000fffe1ff */
[----:B------:R-:W-:Y:S02]  /*0950*/  USHF.L.U32 UR5, UR4, 0xb, URZ ;  /* 0x0000000b04057899 */ /* 0x000fe400080006ff */
[----:B------:R-:W-:Y:S01]  /*0960*/  USHF.L.U32 UR4, UR4, 0x1, URZ ;  /* 0x0000000104047899 */ /* 0x000fe200080006ff */
[----:B------:R-:W-:Y:S01]  /*0970*/  ELECT P0, URZ, PT ;  /* 0x0000000000ff782f */ /* 0x000fe20003800000 */
[----:B------:R-:W2:Y:S10]  /*0980*/  FENCE.VIEW.ASYNC.S ;  /* 0x00000000000073c6 */ /* 0x000eb40000000000 */
[----:B--2---:R2:W3:Y:S01]  /*0990*/  SYNCS.EXCH.64 URZ, [UR6+0xb0], UR4 ;  /* 0x0000b00406ff75b2 */ /* 0x0044e20008000100 */
[----:B------:R2:W1:Y:S01]  /*09a0*/  SYNCS.EXCH.64 URZ, [UR6+0xb8], UR4 ;  /* 0x0000b80406ff75b2 */ /* 0x0004620008000100 */
[----:B------:R-:W-:Y:S01]  /*09b0*/  NOP ;  /* 0x0000000000007918 */ /* 0x000fe20000000000 */
.L_x_11:
[----:B------:R-:W4:Y:S01]  /*09c0*/  SHFL.IDX PT, R0, R47, RZ, 0x1f ;  /* 0x00001fff2f007589 */ /* 0x000f2200000e0000 */
[----:B------:R-:W-:Y:S01]  /*09d0*/  NOP ;  /* 0x0000000000007918 */ /* 0x000fe20000000000 */
[----:B----4-:R-:W-:-:S13]  /*09e0*/  ISETP.NE.AND P0, PT, R0, 0x4, PT ;  /* 0x000000040000780c */ /* 0x010fda0003f05270 */
[----:B------:R-:W-:Y:S05]  /*09f0*/  @P0 BRA `(.L_x_12) ;  /* 0x0000000000480947 */ /* 0x000fea0003800000 */
[----:B--23--:R-:W-:Y:S01]  /*0a00*/  UMOV UR4, 0x3a0 ;  /* 0x000003a000047882 */ /* 0x00cfe20000000000 */
[----:B------:R-:W-:Y:S01]  /*0a10*/  UMOV UR6, 0x400 ;  /* 0x0000040000067882 */ /* 0x000fe20000000000 */
[----:B------:R-:W-:Y:S01]  /*0a20*/  USEL UR4, UR4, 0x320, UP4 ;  /* 0x0000032004047887 */ /* 0x000fe2000a000000 */
        /* <DEDUP_REMOVED lines=9> */
[----:B------:R-:W2:Y:S02]  /*0ac0*/  FENCE.VIEW.ASYNC.S ;  /* 0x00000000000073c6 */ /* 0x000ea40000000000 */
[----:B--2---:R4:W2:Y:S08]  /*0ad0*/  SYNCS.EXCH.64 URZ, [UR6+0xc0], UR8 ;  /* 0x0000c00806ff75b2 */ /* 0x0048b00008000100 */
[----:B------:R4:W3:Y:S01]  /*0ae0*/  SYNCS.EXCH.64 URZ, [UR6+0xd0], UR4 ;  /* 0x0000d00406ff75b2 */ /* 0x0008e20008000100 */
[----:B------:R4:W1:Y:S01]  /*0af0*/  SYNCS.EXCH.64 URZ, [UR6+0xc8], UR8 ;  /* 0x0000c80806ff75b2 */ /* 0x0008620008000100 */
[----:B------:R4:W1:Y:S02]  /*0b00*/  SYNCS.EXCH.64 URZ, [UR6+0xd8], UR4 ;  /* 0x0000d80406ff75b2 */ /* 0x0008640008000100 */
[----:B----4-:R-:W-:Y:S01]  /*0b10*/  NOP ;  /* 0x0000000000007918 */ /* 0x010fe20000000000 */
.L_x_12:
[----:B------:R-:W4:Y:S01]  /*0b20*/  SHFL.IDX PT, R0, R47, RZ, 0x1f ;  /* 0x00001fff2f007589 */ /* 0x000f2200000e0000 */
[----:B------:R-:W-:Y:S01]  /*0b30*/  NOP ;  /* 0x0000000000007918 */ /* 0x000fe20000000000 */
[----:B----4-:R-:W-:-:S13]  /*0b40*/  ISETP.NE.AND P0, PT, R0, 0x5, PT ;  /* 0x000000050000780c */ /* 0x010fda0003f05270 */
[----:B------:R-:W-:Y:S05]  /*0b50*/  @P0 BRA `(.L_x_13) ;  /* 0x0000000000540947 */ /* 0x000fea0003800000 */
[----:B--23--:R-:W-:Y:S01]  /*0b60*/  UMOV UR4, 0x400 ;  /* 0x0000040000047882 */ /* 0x00cfe20000000000 */
        /* <DEDUP_REMOVED lines=14> */
[----:B------:R4:W1:Y:S01]  /*0c50*/  SYNCS.EXCH.64 URZ, [UR4+0x108], UR8 ;  /* 0x0001080804ff75b2 */ /* 0x0008620008000100 */
[----:B------:R4:W1:Y:S01]  /*0c60*/  SYNCS.EXCH.64 URZ, [UR4+0xf0], UR6 ;  /* 0x0000f00604ff75b2 */ /* 0x0008620008000100 */
[----:B------:R4:W1:Y:S01]  /*0c70*/  SYNCS.EXCH.64 URZ, [UR4+0x110], UR8 ;  /* 0x0001100804ff75b2 */ /* 0x0008620008000100 */
[----:B------:R4:W1:Y:S01]  /*0c80*/  SYNCS.EXCH.64 URZ, [UR4+0xf8], UR6 ;  /* 0x0000f80604ff75b2 */ /* 0x0008620008000100 */
[----:B------:R4:W1:Y:S02]  /*0c90*/  SYNCS.EXCH.64 URZ, [UR4+0x118], UR8 ;  /* 0x0001180804ff75b2 */ /* 0x0008640008000100 */
[----:B----4-:R-:W-:Y:S01]  /*0ca0*/  NOP ;  /* 0x0000000000007918 */ /* 0x010fe20000000000 */
.L_x_13:
[----:B------:R-:W4:Y:S01]  /*0cb0*/  SHFL.IDX PT, R0, R47, RZ, 0x1f ;  /* 0x00001fff2f007589 */ /* 0x000f2200000e0000 */
[----:B------:R-:W-:Y:S01]  /*0cc0*/  ISETP.NE.OR P1, PT, RZ, UR20, !P1 ;  /* 0x00000014ff007c0c */ /* 0x000fe2000cf25670 */
[----:B------:R-:W-:Y:S01]  /*0cd0*/  NOP ;  /* 0x0000000000007918 */ /* 0x000fe20000000000 */
[----:B----4-:R-:W-:-:S13]  /*0ce0*/  ISETP.NE.AND P0, PT, R0, 0x3, PT ;  /* 0x000000030000780c */ /* 0x010fda0003f05270 */
[----:B------:R-:W-:Y:S05]  /*0cf0*/  @P0 BRA `(.L_x_14) ;  /* 0x0000000000340947 */ /* 0x000fea0003800000 */
[----:B--23--:R-:W-:Y:S01]  /*0d00*/  UMOV UR4, 0x400 ;  /* 0x0000040000047882 */ /* 0x00cfe20000000000 */
[----:B------:R-:W-:Y:S01]  /*0d10*/  UMOV UR6, 0x20 ;  /* 0x0000002000067882 */ /* 0x000fe20000000000 */
[----:B------:R-:W-:Y:S02]  /*0d20*/  ULEA UR4, UR55, UR4, 0x18 ;  /* 0x0000000437047291 */ /* 0x000fe4000f8ec0ff */
[----:B------:R-:W-:-:S04]  /*0d30*/  UIADD3 UR6, UPT, UPT, -UR6, 0x100000, URZ ;  /* 0x0010000006067890 */ /* 0x000fc8000fffe1ff */
[----:B------:R-:W-:Y:S02]  /*0d40*/  USHF.L.U32 UR7, UR6, 0xb, URZ ;  /* 0x0000000b06077899 */ /* 0x000fe400080006ff */
[----:B------:R-:W-:Y:S01]  /*0d50*/  USHF.L.U32 UR6, UR6, 0x1, URZ ;  /* 0x0000000106067899 */ /* 0x000fe200080006ff */
[----:B------:R-:W-:Y:S01]  /*0d60*/  ELECT P0, URZ, PT ;  /* 0x0000000000ff782f */ /* 0x000fe20003800000 */
[----:B------:R-:W2:Y:S10]  /*0d70*/  FENCE.VIEW.ASYNC.S ;  /* 0x00000000000073c6 */ /* 0x000eb40000000000 */
[----:B--2---:R4:W2:Y:S01]  /*0d80*/  SYNCS.EXCH.64 URZ, [UR4+0x120], UR6 ;  /* 0x0001200604ff75b2 */ /* 0x0048a20008000100 */
[----:B------:R4:W3:Y:S01]  /*0d90*/  SYNCS.EXCH.64 URZ, [UR4+0x130], UR6 ;  /* 0x0001300604ff75b2 */ /* 0x0008e20008000100 */
[----:B------:R4:W1:Y:S01]  /*0da0*/  SYNCS.EXCH.64 URZ, [UR4+0x128], UR6 ;  /* 0x0001280604ff75b2 */ /* 0x0008620008000100 */
[----:B------:R4:W1:Y:S02]  /*0db0*/  SYNCS.EXCH.64 URZ, [UR4+0x138], UR6 ;  /* 0x0001380604ff75b2 */ /* 0x0008640008000100 */
[----:B----4-:R-:W-:Y:S01]  /*0dc0*/  NOP ;  /* 0x0000000000007918 */ /* 0x010fe20000000000 */
.L_x_14:
[----:B------:R-:W-:Y:S01]  /*0dd0*/  VOTEU.ALL UP0, P1 ;  /* 0x0000000000ff7886 */ /* 0x000fe20000800000 */
[----:B--23--:R-:W-:Y:S01]  /*0de0*/  UMOV UR4, 0x20 ;  /* 0x0000002000047882 */ /* 0x00cfe20000000000 */
[----:B------:R-:W2:Y:S01]  /*0df0*/  LDCU UR7, c[0x0][0x36c] ;  /* 0x00006d80ff0777ac */ /* 0x000ea20008000800 */
[----:B------:R-:W-:Y:S01]  /*0e00*/  NOP ;  /* 0x0000000000007918 */ /* 0x000fe20000000000 */
[----:B------:R-:W-:Y:S01]  /*0e10*/  LOP3.LUT R3, R58, 0x1f, RZ, 0xc0, !PT ;  /* 0x0000001f3a037812 */ /* 0x000fe200078ec0ff */
[----:B------:R-:W-:Y:S01]  /*0e20*/  @!UP0 UMOV UR6, 0x400 ;  /* 0x0000040000068882 */ /* 0x000fe20000000000 */
[----:B------:R-:W-:-:S04]  /*0e30*/  @!UP0 UIADD3 UR4, UPT, UPT, -UR4, 0x100000, URZ ;  /* 0x0010000004048890 */ /* 0x000fc8000fffe1ff */
[----:B------:R-:W-:Y:S02]  /*0e40*/  @!UP0 USHF.L.U32 UR5, UR4, 0xb, URZ ;  /* 0x0000000b04058899 */ /* 0x000fe400080006ff */
[----:B------:R-:W-:Y:S02]  /*0e50*/  @!UP0 USHF.L.U32 UR4, UR4, 0x1, URZ ;  /* 0x0000000104048899 */ /* 0x000fe400080006ff */
[----:B------:R-:W-:Y:S01]  /*0e60*/  @!UP0 ULEA UR6, UR55, UR6, 0x18 ;  /* 0x0000000637068291 */ /* 0x000fe2000f8ec0ff */
[----:B------:R-:W-:Y:S01]  /*0e70*/  VOTEU.ALL UP0, P1 ;  /* 0x0000000000ff7886 */ /* 0x000fe20000800000 */
[----:B------:R-:W-:Y:S02]  /*0e80*/  UISETP.NE.AND UP5, UPT, UR20, URZ, UPT ;  /* 0x000000ff1400728c */ /* 0x000fe4000bfa5270 */
[----:B--2---:R-:W-:Y:S01]  /*0e90*/  UISETP.EQ.U32.AND UP6, UPT, UR7, 0x1, UPT ;  /* 0x000000010700788c */ /* 0x004fe2000bfc2070 */
[----:B------:R-:W2:Y:S07]  /*0ea0*/  FENCE.VIEW.ASYNC.S ;  /* 0x00000000000073c6 */ /* 0x000eae0000000000 */
[----:B--2---:R2:W3:Y:S01]  /*0eb0*/  @!UP0 SYNCS.EXCH.64 URZ, [UR6+0x140], UR4 ;  /* 0x0001400406ff85b2 */ /* 0x0044e20008000100 */
[----:B------:R-:W-:Y:S05]  /*0ec0*/  BRA.U !UP6, `(.L_x_15) ;  /* 0x000000010e087547 */ /* 0x000fea000b800000 */
[----:B-1-3--:R-:W-:Y:S01]  /*0ed0*/  UCGABAR_ARV ;  /* 0x00000000000079c7 */ /* 0x00afe20008000000 */
[----:B------:R-:W-:Y:S05]  /*0ee0*/  BRA `(.L_x_16) ;  /* 0x0000000000047947 */ /* 0x000fea0003800000 */
.L_x_15:
[----:B-1-3--:R-:W-:Y:S01]  /*0ef0*/  NOP ;  /* 0x0000000000007918 */ /* 0x00afe20000000000 */
.L_x_16:
[----:B------:R-:W1:Y:S01]  /*0f00*/  S2UR UR22, SR_CTAID.X ;  /* 0x00000000001679c3 */ /* 0x000e620000002500 */
[----:B------:R-:W-:-:S05]  /*0f10*/  CS2R.32 R51, SR_CgaSize ;  /* 0x0000000000337805 */ /* 0x000fca0000008a00 */
[----:B------:R-:W-:-:S05]  /*0f20*/  IMAD R51, R51, -0xa0, RZ ;  /* 0xffffff6033337824 */ /* 0x000fca00078e02ff */
[----:B--2---:R-:W-:-:S14]  /*0f30*/  R2UR UR5, R51 ;  /* 0x00000000330572ca */ /* 0x004fdc00000e0000 */
[----:B------:R-:W2:Y:S01]  /*0f40*/  LDCU UR5, c[0x0][UR5+0x2b0] ;  /* 0x00005600050577ac */ /* 0x000ea20008000800 */
[----:B------:R-:W-:-:S05]  /*0f50*/  CS2R.32 R51, SR_CgaSize ;  /* 0x0000000000337805 */ /* 0x000fca0000008a00 */
[----:B------:R-:W-:-:S05]  /*0f60*/  IMAD R51, R51, -0xa0, RZ ;  /* 0xffffff6033337824 */ /* 0x000fca00078e02ff */
[----:B------:R-:W-:-:S14]  /*0f70*/  R2UR UR4, R51 ;  /* 0x00000000330472ca */ /* 0x000fdc00000e0000 */
[----:B------:R-:W3:Y:S01]  /*0f80*/  LDCU UR4, c[0x0][UR4+0x2b4] ;  /* 0x00005680040477ac */ /* 0x000ee20008000800 */
[----:B------:R-:W4:Y:S01]  /*0f90*/  S2UR UR26, SR_CTAID.Y ;  /* 0x00000000001a79c3 */ /* 0x000f220000002600 */
[----:B------:R-:W-:-:S05]  /*0fa0*/  CS2R.32 R51, SR_CgaSize ;  /* 0x0000000000337805 */ /* 0x000fca0000008a00 */
[----:B------:R-:W-:-:S05]  /*0fb0*/  IMAD R51, R51, -0xa0, RZ ;  /* 0xffffff6033337824 */ /* 0x000fca00078e02ff */
[----:B------:R-:W-:-:S14]  /*0fc0*/  R2UR UR7, R51 ;  /* 0x00000000330772ca */ /* 0x000fdc00000e0000 */
[----:B------:R-:W3:Y:S01]  /*0fd0*/  LDCU UR7, c[0x0][UR7+0x2a0] ;  /* 0x00005400070777ac */ /* 0x000ee20008000800 */
[----:B------:R-:W-:-:S05]  /*0fe0*/  CS2R.32 R51, SR_CgaSize ;  /* 0x0000000000337805 */ /* 0x000fca0000008a00 */
[----:B------:R-:W-:-:S05]  /*0ff0*/  IMAD R51, R51, -0xa0, RZ ;  /* 0xffffff6033337824 */ /* 0x000fca00078e02ff */
[----:B------:R-:W-:-:S14]  /*1000*/  R2UR UR8, R51 ;  /* 0x00000000330872ca */ /* 0x000fdc00000e0000 */
[----:B------:R-:W3:Y:S01]  /*1010*/  LDCU UR8, c[0x0][UR8+0x2a4] ;  /* 0x00005480080877ac */ /* 0x000ee20008000800 */
[----:B------:R-:W-:Y:S01]  /*1020*/  UISETP.GT.U32.AND UP0, UPT, UR68, 0xffff, UPT ;  /* 0x0000ffff4400788c */ /* 0x000fe2000bf04070 */
[----:B------:R-:W3:Y:S01]  /*1030*/  LDCU UR21, c[0x0][0xb24] ;  /* 0x00016480ff1577ac */ /* 0x000ee20008000800 */
[----:B------:R-:W3:Y:S01]  /*1040*/  LDCU UR42, c[0x0][0xb24] ;  /* 0x00016480ff2a77ac */ /* 0x000ee20008000800 */
[----:B-1----:R-:W-:Y:S01]  /*1050*/  I2FP.F32.U32 R2, UR22 ;  /* 0x0000001600027c45 */ /* 0x002fe20008201000 */
[----:B------:R-:W1:Y:S04]  /*1060*/  LDCU UR25, c[0x0][0xb30] ;  /* 0x00016600ff1977ac */ /* 0x000e680008000800 */
[----:B--2---:R-:W-:Y:S01]  /*1070*/  FMUL R2, R2, UR5 ;  /* 0x0000000502027c20 */ /* 0x004fe20008400000 */
[----:B------:R-:W-:Y:S01]  /*1080*/  USEL UR5, UR68, 0xffff, !UP0 ;  /* 0x0000ffff44057887 */ /* 0x000fe2000c000000 */
[----:B----4-:R-:W-:Y:S01]  /*1090*/  I2FP.F32.U32 R0, UR26 ;  /* 0x0000001a00007c45 */ /* 0x010fe20008201000 */
[----:B------:R-:W-:-:S03]  /*10a0*/  USHF.L.U32 UR30, UR55, 0x9, URZ ;  /* 0x00000009371e7899 */ /* 0x000fc600080006ff */
[----:B------:R-:W2:Y:S01]  /*10b0*/  F2I.U32.TRUNC.NTZ R2, R2 ;  /* 0x0000000200027305 */ /* 0x000ea2000020f000 */
[----:B------:R-:W-:Y:S01]  /*10c0*/  ULOP3.LUT UR29, UR5, 0xffff, URZ, 0xc0, !UPT ;  /* 0x0000ffff051d7892 */ /* 0x000fe2000f8ec0ff */
[----:B---3--:R-:W-:-:S06]  /*10d0*/  FMUL R0, R0, UR4 ;  /* 0x0000000400007c20 */ /* 0x008fcc0008400000 */
[----:B------:R-:W3:Y:S01]  /*10e0*/  F2I.U32.TRUNC.NTZ R0, R0 ;  /* 0x0000000000007305 */ /* 0x000ee2000020f000 */
[----:B--2---:R-:W-:Y:S02]  /*10f0*/  R2UR UR4, R2 ;  /* 0x00000000020472ca */ /* 0x004fe400000e0000 */
[----:B------:R-:W-:Y:S02]  /*1100*/  PRMT R2, RZ, 0x7610, R2 ;  /* 0x00007610ff027816 */ /* 0x000fe40000000002 */
[----:B---3--:R-:W-:Y:S02]  /*1110*/  R2UR UR6, R0 ;  /* 0x00000000000672ca */ /* 0x008fe400000e0000 */
[----:B------:R-:W-:-:S07]  /*1120*/  PRMT R0, RZ, 0x7610, R0 ;  /* 0x00007610ff007816 */ /* 0x000fce0000000000 */
[----:B------:R-:W-:-:S04]  /*1130*/  UIADD3 UR5, UPT, UPT, -UR4, URZ, URZ ;  /* 0x000000ff04057290 */ /* 0x000fc8000fffe1ff */
[----:B------:R-:W-:Y:S02]  /*1140*/  UIMAD UR5, UR7, UR5, UR22 ;  /* 0x00000005070572a4 */ /* 0x000fe4000f8e0216 */
[----:B------:R-:W-:-:S04]  /*1150*/  UIADD3 UR4, UPT, UPT, -UR6, URZ, URZ ;  /* 0x000000ff06047290 */ /* 0x000fc8000fffe1ff */
[----:B------:R-:W-:Y:S01]  /*1160*/  IMAD.U32 R51, RZ, RZ, UR5 ;  /* 0x00000005ff337e24 */ /* 0x000fe2000f8e00ff */
[----:B------:R-:W-:-:S06]  /*1170*/  UIMAD UR4, UR8, UR4, UR26 ;  /* 0x00000004080472a4 */ /* 0x000fcc000f8e021a */
[----:B------:R-:W-:Y:S01]  /*1180*/  IMAD.U32 R50, RZ, RZ, UR4 ;  /* 0x00000004ff327e24 */ /* 0x000fe2000f8e00ff */
[----:B-1----:R-:W-:Y:S06]  /*1190*/  BRA.U UP5, `(.L_x_17) ;  /* 0x0000000105447547 */ /* 0x002fec000b800000 */
[----:B------:R-:W-:Y:S02]  /*11a0*/  R2UR UR4, R50 ;  /* 0x00000000320472ca */ /* 0x000fe400000e0000 */
[----:B------:R-:W-:-:S11]  /*11b0*/  R2UR UR7, R51 ;  /* 0x00000000330772ca */ /* 0x000fd600000e0000 */
[----:B------:R-:W-:Y:S02]  /*11c0*/  UISETP.NE.AND UP0, UPT, UR4, URZ, UPT ;  /* 0x000000ff0400728c */ /* 0x000fe4000bf05270 */
[----:B------:R-:W-:Y:S02]  /*11d0*/  ULOP3.LUT UR4, UR7, 0x2, URZ, 0x3c, !UPT ;  /* 0x0000000207047892 */ /* 0x000fe4000f8e3cff */
[----:B------:R-:W-:Y:S02]  /*11e0*/  UISETP.GT.U32.AND UP2, UPT, UR7, 0x1, UP0 ;  /* 0x000000010700788c */ /* 0x000fe40008744070 */
[----:B------:R-:W-:Y:S02]  /*11f0*/  UISETP.GT.U32.AND UP0, UPT, UR4, 0x1, UP0 ;  /* 0x000000010400788c */ /* 0x000fe40008704070 */
[----:B------:R-:W-:Y:S02]  /*1200*/  USEL UR5, URZ, 0x2, UP2 ;  /* 0x00000002ff057887 */ /* 0x000fe40009000000 */
[----:B------:R-:W-:-:S02]  /*1210*/  USEL UR6, URZ, 0x1, UP2 ;  /* 0x00000001ff067887 */ /* 0x000fc40009000000 */
[----:B------:R-:W-:Y:S02]  /*1220*/  USEL UR4, URZ, 0x4, UP0 ;  /* 0x00000004ff047887 */ /* 0x000fe40008000000 */
[----:B------:R-:W-:Y:S02]  /*1230*/  ULOP3.LUT UR7, UR7, 0xfffffffe, URZ, 0xc0, !UPT ;  /* 0xfffffffe07077892 */ /* 0x000fe4000f8ec0ff */
[----:B------:R-:W-:Y:S02]  /*1240*/  USEL UR8, URZ, 0x8, UP0 ;  /* 0x00000008ff087887 */ /* 0x000fe40008000000 */
[----:B------:R-:W-:-:S03]  /*1250*/  UIADD3 UR4, UPT, UPT, UR4, UR5, UR6 ;  /* 0x0000000504047290 */ /* 0x000fc6000fffe006 */
[----:B------:R-:W-:Y:S01]  /*1260*/  UMOV UR5, 0x3 ;  /* 0x0000000300057882 */ /* 0x000fe20000000000 */
[----:B------:R-:W-:Y:S02]  /*1270*/  UIADD3 UR4, UPT, UPT, UR4, UR8, URZ ;  /* 0x0000000804047290 */ /* 0x000fe4000fffe0ff */
[----:B------:R-:W-:-:S04]  /*1280*/  USHF.L.U32 UR5, UR5, UR7, URZ ;  /* 0x0000000705057299 */ /* 0x000fc800080006ff */
[----:B------:R-:W-:Y:S02]  /*1290*/  IMAD.U32 R2, RZ, RZ, UR4 ;  /* 0x00000004ff027e24 */ /* 0x000fe4000f8e00ff */
[----:B------:R-:W-:-:S07]  /*12a0*/  IMAD.U32 R0, RZ, RZ, UR5 ;  /* 0x00000005ff007e24 */ /* 0x000fce000f8e00ff */
.L_x_17:
[----:B------:R-:W1:Y:S01]  /*12b0*/  S2UR UR36, SR_CTAID.Z ;  /* 0x00000000002479c3 */ /* 0x000e620000002700 */
[----:B------:R-:W-:Y:S01]  /*12c0*/  UISETP.GE.AND UP0, UPT, UR21, 0x1, UPT ;  /* 0x000000011500788c */ /* 0x000fe2000bf06270 */
[----:B------:R-:W-:Y:S01]  /*12d0*/  UMOV UR28, 0x5 ;  /* 0x00000005001c7882 */ /* 0x000fe20000000000 */
[----:B------:R-:W-:-:S07]  /*12e0*/  UMOV UR27, UR22 ;  /* 0x00000016001b7c82 */ /* 0x000fce0008000000 */
[----:B------:R-:W-:Y:S05]  /*12f0*/  BRA.U !UP0, `(.L_x_18) ;  /* 0x0000000108d47547 */ /* 0x000fea000b800000 */
[----:B------:R-:W2:Y:S01]  /*1300*/  LDCU.128 UR16, c[0x0][0xb10] ;  /* 0x00016200ff1077ac */ /* 0x000ea20008000c00 */
[----:B------:R-:W3:Y:S01]  /*1310*/  LDCU UR6, c[0x0][0x370] ;  /* 0x00006e00ff0677ac */ /* 0x000ee20008000800 */
[----:B------:R-:W4:Y:S01]  /*1320*/  LDCU UR7, c[0x0][0x374] ;  /* 0x00006e80ff0777ac */ /* 0x000f220008000800 */
[----:B------:R-:W1:Y:S01]  /*1330*/  LDCU UR23, c[0x0][0xb0c] ;  /* 0x00016180ff1777ac */ /* 0x000e620008000800 */
[----:B------:R-:W1:Y:S01]  /*1340*/  LDCU UR24, c[0x0][0xb20] ;  /* 0x00016400ff1877ac */ /* 0x000e620008000800 */
[----:B------:R-:W1:Y:S01]  /*1350*/  LDCU.64 UR8, c[0x0][0xb28] ;  /* 0x00016500ff0877ac */ /* 0x000e620008000a00 */
[----:B--2---:R-:W-:Y:S02]  /*1360*/  UISETP.NE.AND UP3, UPT, UR18, 0x1, UPT ;  /* 0x000000011200788c */ /* 0x004fe4000bf65270 */
[----:B----4-:R-:W-:Y:S02]  /*1370*/  UIMAD.WIDE.U32 UR10, UR7, UR19, URZ ;  /* 0x00000013070a72a5 */ /* 0x010fe4000f8e00ff */
[----:B---3--:R-:W-:-:S02]  /*1380*/  UIMAD.WIDE.U32 UR12, UR6, UR16, URZ ;  /* 0x00000010060c72a5 */ /* 0x008fc4000f8e00ff */
[----:B-1----:R-:W-:Y:S02]  /*1390*/  UISETP.NE.AND UP0, UPT, UR23, 0x1, UPT ;  /* 0x000000011700788c */ /* 0x002fe4000bf05270 */
[----:B------:R-:W-:Y:S01]  /*13a0*/  UIMAD.WIDE.U32 UR4, UR22, UR16, URZ ;  /* 0x00000010160472a5 */ /* 0x000fe2000f8e00ff */
[----:B------:R-:W-:Y:S02]  /*13b0*/  UMOV UR10, UR11 ;  /* 0x0000000b000a7c82 */ /* 0x000fe40008000000 */
[----:B------:R-:W-:Y:S01]  /*13c0*/  UMOV UR12, UR13 ;  /* 0x0000000d000c7c82 */ /* 0x000fe20008000000 */
[----:B------:R-:W-:Y:S02]  /*13d0*/  @UP3 USHF.R.U32.HI UR7, URZ, UR24, UR10 ;  /* 0x00000018ff073299 */ /* 0x000fe4000801160a */
[----:B------:R-:W-:Y:S01]  /*13e0*/  UISETP.NE.AND UP2, UPT, UR21, 0x1, UPT ;  /* 0x000000011500788c */ /* 0x000fe2000bf45270 */
[----:B------:R-:W-:Y:S02]  /*13f0*/  UMOV UR4, UR5 ;  /* 0x0000000500047c82 */ /* 0x000fe40008000000 */
[----:B------:R-:W-:-:S02]  /*1400*/  @UP0 USHF.R.U32.HI UR6, URZ, UR17, UR12 ;  /* 0x00000011ff060299 */ /* 0x000fc4000801160c */
[----:B------:R-:W-:Y:S02]  /*1410*/  USHF.R.U32.HI UR4, URZ, UR17, UR4 ;  /* 0x00000011ff047299 */ /* 0x000fe40008011604 */
[----:B------:R-:W-:Y:S02]  /*1420*/  UIMAD.WIDE.U32 UR12, UR26, UR19, URZ ;  /* 0x000000131a0c72a5 */ /* 0x000fe4000f8e00ff */
[----:B------:R-:W-:Y:S02]  /*1430*/  UIMAD.WIDE.U32 UR10, UR7, UR8, URZ ;  /* 0x00000008070a72a5 */ /* 0x000fe4000f8e00ff */
[----:B------:R-:W-:Y:S02]  /*1440*/  UIMAD.WIDE.U32 UR14, UR6, UR8, URZ ;  /* 0x00000008060e72a5 */ /* 0x000fe4000f8e00ff */
[----:B------:R-:W-:-:S03]  /*1450*/  USEL UR5, UR22, UR4, !UP0 ;  /* 0x0000000416057287 */ /* 0x000fc6000c000000 */
[----:B------:R-:W-:Y:S01]  /*1460*/  UMOV UR4, UR13 ;  /* 0x0000000d00047c82 */ /* 0x000fe20008000000 */
[----:B------:R-:W-:Y:S01]  /*1470*/  UMOV UR10, UR11 ;  /* 0x0000000b000a7c82 */ /* 0x000fe20008000000 */
[----:B------:R-:W-:Y:S02]  /*1480*/  USHF.R.U32.HI UR4, URZ, UR24, UR4 ;  /* 0x00000018ff047299 */ /* 0x000fe40008011604 */
[----:B------:R-:W-:Y:S01]  /*1490*/  @UP2 USHF.R.U32.HI UR7, URZ, UR9, UR10 ;  /* 0x00000009ff072299 */ /* 0x000fe2000801160a */
[----:B------:R-:W-:Y:S01]  /*14a0*/  UMOV UR14, UR15 ;  /* 0x0000000f000e7c82 */ /* 0x000fe20008000000 */
[----:B------:R-:W-:Y:S02]  /*14b0*/  USEL UR4, UR26, UR4, !UP3 ;  /* 0x000000041a047287 */ /* 0x000fe4000d800000 */
[----:B------:R-:W-:Y:S02]  /*14c0*/  @UP2 USHF.R.U32.HI UR6, URZ, UR9, UR14 ;  /* 0x00000009ff062299 */ /* 0x000fe4000801160e */
[----:B------:R-:W-:-:S02]  /*14d0*/  UIMAD UR7, UR7, UR21, URZ ;  /* 0x00000015070772a4 */ /* 0x000fc4000f8e02ff */
[----:B------:R-:W-:Y:S02]  /*14e0*/  UIMAD UR12, UR6, UR21, URZ ;  /* 0x00000015060c72a4 */ /* 0x000fe4000f8e02ff */
[----:B------:R-:W-:Y:S02]  /*14f0*/  UISETP.GE.AND UP0, UPT, UR4, UR7, UPT ;  /* 0x000000070400728c */ /* 0x000fe4000bf06270 */
[----:B------:R-:W-:Y:S02]  /*1500*/  UIMAD.WIDE.U32 UR10, UR4, UR8, URZ ;  /* 0x00000008040a72a5 */ /* 0x000fe4000f8e00ff */
[----:B------:R-:W-:Y:S02]  /*1510*/  UISETP.GE.OR UP0, UPT, UR5, UR12, UP0 ;  /* 0x0000000c0500728c */ /* 0x000fe40008706670 */
[----:B------:R-:W-:Y:S02]  /*1520*/  UIMAD.WIDE.U32 UR12, UR5, UR8, URZ ;  /* 0x00000008050c72a5 */ /* 0x000fe4000f8e00ff */
[----:B------:R-:W-:Y:S01]  /*1530*/  UIADD3 UR10, UPT, UPT, -UR4, URZ, URZ ;  /* 0x000000ff040a7290 */ /* 0x000fe2000fffe1ff */
[----:B------:R-:W-:Y:S01]  /*1540*/  UMOV UR8, UR11 ;  /* 0x0000000b00087c82 */ /* 0x000fe20008000000 */
[----:B------:R-:W-:-:S02]  /*1550*/  UIADD3 UR27, UPT, UPT, -UR5, URZ, URZ ;  /* 0x000000ff051b7290 */ /* 0x000fc4000fffe1ff */
[----:B------:R-:W-:-:S03]  /*1560*/  USHF.R.U32.HI UR8, URZ, UR9, UR8 ;  /* 0x00000009ff087299 */ /* 0x000fc60008011608 */
[----:B------:R-:W-:Y:S01]  /*1570*/  @!UP0 UMOV UR7, UR13 ;  /* 0x0000000d00078c82 */ /* 0x000fe20008000000 */
[----:B------:R-:W-:Y:S02]  /*1580*/  UIMAD UR26, UR18, UR10, UR26 ;  /* 0x0000000a121a72a4 */ /* 0x000fe4000f8e021a */
[----:B------:R-:W-:Y:S02]  /*1590*/  USEL UR8, UR4, UR8, !UP2 ;  /* 0x0000000804087287 */ /* 0x000fe4000d000000 */
[----:B------:R-:W-:Y:S02]  /*15a0*/  @!UP0 USHF.R.U32.HI UR7, URZ, UR9, UR7 ;  /* 0x00000009ff078299 */ /* 0x000fe40008011607 */
[----:B------:R-:W-:Y:S02]  /*15b0*/  UIADD3 UR9, UPT, UPT, -UR8, URZ, URZ ;  /* 0x000000ff08097290 */ /* 0x000fe4000fffe1ff */
[----:B------:R-:W-:Y:S02]  /*15c0*/  @!UP0 USEL UR7, UR5, UR7, !UP2 ;  /* 0x0000000705078287 */ /* 0x000fe4000d000000 */
[----:B------:R-:W-:-:S02]  /*15d0*/  UIMAD UR9, UR21, UR9, UR4 ;  /* 0x00000009150972a4 */ /* 0x000fc4000f8e0204 */
[----:B------:R-:W-:Y:S02]  /*15e0*/  @!UP0 UIADD3 UR8, UPT, UPT, UR8, -UR7, URZ ;  /* 0x8000000708088290 */ /* 0x000fe4000fffe0ff */
[----:B------:R-:W-:Y:S02]  /*15f0*/  @!UP0 UIMAD UR6, UR9, UR6, UR7 ;  /* 0x00000006090682a4 */ /* 0x000fe4000f8e0207 */
[----:B------:R-:W-:Y:S02]  /*1600*/  @!UP0 UIMAD UR4, UR8, UR21, UR5 ;  /* 0x00000015080482a4 */ /* 0x000fe4000f8e0205 */
[----:B------:R-:W-:Y:S02]  /*1610*/  UIMAD UR27, UR23, UR27, UR22 ;  /* 0x0000001b171b72a4 */ /* 0x000fe4000f8e0216 */
[----:B------:R-:W-:Y:S01]  /*1620*/  UIMAD UR26, UR4, UR18, UR26 ;  /* 0x00000012041a72a4 */ /* 0x000fe2000f8e021a */
[----:B------:R-:W-:Y:S02]  /*1630*/  @!UP0 UMOV UR5, UR6 ;  /* 0x0000000600058c82 */ /* 0x000fe40008000000 */
[----:B------:R-:W-:-:S12]  /*1640*/  UIMAD UR27, UR5, UR23, UR27 ;  /* 0x00000017051b72a4 */ /* 0x000fd8000f8e021b */
.L_x_18:
[----:B------:R-:W-:Y:S02]  /*1650*/  UISETP.NE.AND UP2, UPT, UR25, 0x1, UPT ;  /* 0x000000011900788c */ /* 0x000fe4000bf45270 */
[----:B------:R-:W-:Y:S02]  /*1660*/  UISETP.NE.AND UP0, UPT, UR20, 0x2, UPT ;  /* 0x000000021400788c */ /* 0x000fe4000bf05270 */
[----:B------:R-:W-:Y:S02]  /*1670*/  ULOP3.LUT UR30, UR30, 0x400, URZ, 0xc0, !UPT ;  /* 0x000004001e1e7892 */ /* 0x000fe4000f8ec0ff */
[----:B------:R-:W-:-:S03]  /*1680*/  USHF.L.U32 UR29, UR28, UR29, URZ ;  /* 0x0000001d1c1d7299 */ /* 0x000fc600080006ff */
[----:B------:R-:W-:Y:S09]  /*1690*/  BRA.U UP2, `(.L_x_19) ;  /* 0x0000000102407547 */ /* 0x000ff2000b800000 */
[----:B------:R-:W2:Y:S01]  /*16a0*/  LDCU.128 UR8, c[0x0][0xb10] ;  /* 0x00016200ff0877ac */ /* 0x000ea20008000c00 */
[----:B------:R-:W3:Y:S01]  /*16b0*/  LDCU UR12, c[0x0][0xb0c] ;  /* 0x00016180ff0c77ac */ /* 0x000ee20008000800 */
[----:B------:R-:W4:Y:S01]  /*16c0*/  LDCU UR13, c[0x0][0xb20] ;  /* 0x00016400ff0d77ac */ /* 0x000f220008000800 */
[----:B--2---:R-:W-:Y:S02]  /*16d0*/  UIMAD.WIDE.U32 UR4, UR27, UR8, URZ ;  /* 0x000000081b0472a5 */ /* 0x004fe4000f8e00ff */
[----:B------:R-:W-:Y:S02]  /*16e0*/  UIMAD.WIDE.U32 UR6, UR26, UR11, URZ ;  /* 0x0000000b1a0672a5 */ /* 0x000fe4000f8e00ff */
[----:B---3--:R-:W-:Y:S02]  /*16f0*/  UISETP.NE.AND UP2, UPT, UR12, 0x1, UPT ;  /* 0x000000010c00788c */ /* 0x008fe4000bf45270 */
[----:B------:R-:W-:-:S03]  /*1700*/  USHF.R.U32.HI UR5, URZ, UR9, UR5 ;  /* 0x00000009ff057299 */ /* 0x000fc60008011605 */
[----:B------:R-:W-:Y:S01]  /*1710*/  UMOV UR4, UR7 ;  /* 0x0000000700047c82 */ /* 0x000fe20008000000 */
[----:B------:R-:W-:Y:S02]  /*1720*/  USEL UR5, UR27, UR5, !UP2 ;  /* 0x000000051b057287 */ /* 0x000fe4000d000000 */
[----:B------:R-:W-:Y:S02]  /*1730*/  UISETP.NE.AND UP2, UPT, UR10, 0x1, UPT ;  /* 0x000000010a00788c */ /* 0x000fe4000bf45270 */
[----:B----4-:R-:W-:-:S04]  /*1740*/  USHF.R.U32.HI UR4, URZ, UR13, UR4 ;  /* 0x0000000dff047299 */ /* 0x010fc80008011604 */
[----:B------:R-:W-:-:S04]  /*1750*/  USEL UR4, UR26, UR4, !UP2 ;  /* 0x000000041a047287 */ /* 0x000fc8000d000000 */
[----:B------:R-:W-:Y:S02]  /*1760*/  UIADD3 UR6, UPT, UPT, -UR4, UR5, URZ ;  /* 0x0000000504067290 */ /* 0x000fe4000fffe1ff */
[----:B------:R-:W-:Y:S02]  /*1770*/  UIADD3 UR4, UPT, UPT, UR4, -UR5, URZ ;  /* 0x8000000504047290 */ /* 0x000fe4000fffe0ff */
[----:B------:R-:W-:Y:S02]  /*1780*/  UIMAD UR26, UR6, UR10, UR26 ;  /* 0x0000000a061a72a4 */ /* 0x000fe4000f8e021a */
[----:B------:R-:W-:-:S12]  /*1790*/  UIMAD UR27, UR4, UR12, UR27 ;  /* 0x0000000c041b72a4 */ /* 0x000fd8000f8e021b */
.L_x_19:
[----:B------:R-:W-:Y:S05]  /*17a0*/  BRA.U !UP6, `(.L_x_20) ;  /* 0x000000010e0c7547 */ /* 0x000fea000b800000 */
[----:B------:R-:W-:Y:S01]  /*17b0*/  UCGABAR_WAIT ;  /* 0x0000000000007dc7 */ /* 0x000fe20008000000 */
[----:B------:R-:W-:Y:S01]  /*17c0*/  CCTL.IVALL ;  /* 0x00000000ff00798f */ /* 0x000fe20002000000 */
[----:B------:R-:W-:Y:S05]  /*17d0*/  BRA `(.L_x_21) ;  /* 0x0000000000047947 */ /* 0x000fea0003800000 */
.L_x_20:
[----:B------:R-:W-:Y:S06]  /*17e0*/  BAR.SYNC.DEFER_BLOCKING 0x0 ;  /* 0x0000000000007b1d */ /* 0x000fec0000010000 */
.L_x_21:
[----:B------:R-:W-:Y:S05]  /*17f0*/  BRA.U UP0, `(.L_x_22) ;  /* 0x0000001500f07547 */ /* 0x000fea000b800000 */
[----:B------:R-:W2:Y:S01]  /*1800*/  LDCU UR6, c[0x0][0x38c] ;  /* 0x00007180ff0677ac */ /* 0x000ea20008000800 */
[----:B------:R-:W-:Y:S01]  /*1810*/  PLOP3.LUT P1, PT, PT, PT, UP4, 0x80, 0x8 ;  /* 0x000000000008781c */ /* 0x000fe20003f2f048 */
[----:B------:R-:W-:Y:S01]  /*1820*/  IMAD.MOV.U32 R12, RZ, RZ, 0x1 ;  /* 0x00000001ff0c7424 */ /* 0x000fe200078e00ff */
[----:B------:R-:W-:Y:S01]  /*1830*/  ISETP.NE.AND P2, PT, R3, RZ, P3 ;  /* 0x000000ff0300720c */ /* 0x000fe20001f45270 */
[----:B------:R-:W-:Y:S01]  /*1840*/  UISETP.NE.AND UP1, UPT, UR20, URZ, UPT ;  /* 0x000000ff1400728c */ /* 0x000fe2000bf25270 */
[----:B------:R-:W-:Y:S02]  /*1850*/  PLOP3.LUT P1, PT, P1, PT, PT, 0x8, 0x80 ;  /* 0x000000000080781c */ /* 0x000fe40000f2e170 */
[----:B------:R-:W-:Y:S01]  /*1860*/  CS2R R10, SRZ ;  /* 0x00000000000a7805 */ /* 0x000fe2000001ff00 */
[----:B------:R-:W-:Y:S01]  /*1870*/  IMAD.MOV.U32 R9, RZ, RZ, RZ ;  /* 0x000000ffff097224 */ /* 0x000fe200078e00ff */
[----:B------:R-:W3:Y:S01]  /*1880*/  LDCU UR47, c[0x0][0x370] ;  /* 0x00006e00ff2f77ac */ /* 0x000ee20008000800 */
[----:B------:R-:W-:Y:S01]  /*1890*/  IMAD.MOV.U32 R8, RZ, RZ, 0x1 ;  /* 0x00000001ff087424 */ /* 0x000fe200078e00ff */
[----:B------:R-:W4:Y:S01]  /*18a0*/  LDCU.64 UR40, c[0x0][0x348] ;  /* 0x00006900ff2877ac */ /* 0x000f220008000a00 */
[----:B------:R-:W-:-:S02]  /*18b0*/  USHF.L.U32 UR54, UR22, 0x6, URZ ;  /* 0x0000000616367899 */ /* 0x000fc400080006ff */
[----:B--2---:R-:W-:Y:S02]  /*18c0*/  UIADD3 UR5, UPT, UPT, UR6, 0x7f, URZ ;  /* 0x0000007f06057890 */ /* 0x004fe4000fffe0ff */
[----:B------:R-:W-:Y:S02]  /*18d0*/  UIADD3 UR53, UPT, UPT, UR6, 0xfe, URZ ;  /* 0x000000fe06357890 */ /* 0x000fe4000fffe0ff */
[----:B------:R-:W-:Y:S01]  /*18e0*/  USHF.R.S32.HI UR4, URZ, 0x1f, UR5 ;  /* 0x0000001fff047899 */ /* 0x000fe20008011405 */
[----:B------:R-:W2:Y:S03]  /*18f0*/  LDCU UR46, c[0x0][0x374] ;  /* 0x00006e80ff2e77ac */ /* 0x000ea60008000800 */
[----:B------:R-:W-:Y:S02]  /*1900*/  ULEA.HI UR4, UR4, UR5, URZ, 0x7 ;  /* 0x0000000504047291 */ /* 0x000fe4000f8f38ff */
[----:B------:R-:W-:-:S02]  /*1910*/  USHF.L.U32 UR5, UR22, 0x5, URZ ;  /* 0x0000000516057899 */ /* 0x000fc400080006ff */
[----:B------:R-:W-:Y:S02]  /*1920*/  USHF.R.S32.HI UR49, URZ, 0x7, UR4 ;  /* 0x00000007ff317899 */ /* 0x000fe40008011404 */
[----:B------:R-:W-:Y:S02]  /*1930*/  UIADD3 UR4, UPT, UPT, UR6, -0x1, URZ ;  /* 0xffffffff06047890 */ /* 0x000fe4000fffe0ff */
[----:B------:R-:W-:Y:S02]  /*1940*/  UISETP.LT.U32.AND UP0, UPT, UR49, 0x8, UPT ;  /* 0x000000083100788c */ /* 0x000fe4000bf01070 */
[----:B------:R-:W-:Y:S02]  /*1950*/  UISETP.GE.U32.AND UP2, UPT, UR4, -0xff, UPT ;  /* 0xffffff010400788c */ /* 0x000fe4000bf46070 */
[----:B------:R-:W-:Y:S02]  /*1960*/  USEL UR48, UR49, 0x8, UP0 ;  /* 0x0000000831307887 */ /* 0x000fe40008000000 */
[----:B------:R-:W-:-:S02]  /*1970*/  ULOP3.LUT UR5, UR5, 0x20, URZ, 0xc0, !UPT ;  /* 0x0000002005057892 */ /* 0x000fc4000f8ec0ff */
[----:B------:R-:W-:Y:S02]  /*1980*/  UIADD3 UR4, UPT, UPT, UR48, -0x1, URZ ;  /* 0xffffffff30047890 */ /* 0x000fe4000fffe0ff */
[----:B------:R-:W-:Y:S02]  /*1990*/  USEL UR31, UR44, 0x2, UP1 ;  /* 0x000000022c1f7887 */ /* 0x000fe40008800000 */
[----:B------:R-:W-:Y:S02]  /*19a0*/  ULEA.HI UR51, UR30, UR5, URZ, 0x1a ;  /* 0x000000051e337291 */ /* 0x000fe4000f8fd0ff */
[----:B------:R-:W-:Y:S02]  /*19b0*/  @UP2 UIADD3 UR4, UPT, UPT, UR48, URZ, URZ ;  /* 0x000000ff30042290 */ /* 0x000fe4000fffe0ff */
[----:B------:R-:W-:Y:S02]  /*19c0*/  UIADD3 UR52, UPT, UPT, UR49, -UR48, URZ ;  /* 0x8000003031347290 */ /* 0x000fe4000fffe0ff */
[----:B------:R-:W-:-:S02]  /*19d0*/  UIADD3 UR43, UPT, UPT, UR4, 0x1, URZ ;  /* 0x00000001042b7890 */ /* 0x000fc4000fffe0ff */
[----:B------:R-:W-:Y:S01]  /*19e0*/  UIADD3 UR50, UPT, UPT, -UR4, URZ, URZ ;  /* 0x000000ff04327290 */ /* 0x000fe2000fffe1ff */
[----:B--234-:R-:W-:-:S11]  /*19f0*/  UMOV UR15, URZ ;  /* 0x000000ff000f7c82 */ /* 0x01cfd60008000000 */
.L_x_44:
[----:B------:R-:W-:Y:S01]  /*1a00*/  UISETP.NE.AND UP0, UPT, UR55, URZ, UPT ;  /* 0x000000ff3700728c */ /* 0x000fe2000bf05270 */
[----:B------:R-:W2:Y:S08]  /*1a10*/  S2UR UR55, SR_CgaCtaId ;  /* 0x00000000003779c3 */ /* 0x000eb00000008800 */
[----:B------:R-:W-:Y:S05]  /*1a20*/  BRA.U UP0, `(.L_x_23) ;  /* 0x0000000100347547 */ /* 0x000fea000b800000 */
[----:B------:R-:W3:Y:S01]  /*1a30*/  S2R R0, SR_CgaCtaId ;  /* 0x0000000000007919 */ /* 0x000ee20000008800 */
[----:B------:R-:W-:-:S04]  /*1a40*/  MOV R2, 0x400 ;  /* 0x0000040000027802 */ /* 0x000fc80000000f00 */
[----:B---3--:R-:W-:Y:S02]  /*1a50*/  LEA R0, R0, R2, 0x18 ;  /* 0x0000000200007211 */ /* 0x008fe400078ec0ff */
[----:B------:R-:W-:-:S03]  /*1a60*/  SHF.L.U32 R2, R8, 0x1f, RZ ;  /* 0x0000001f08027819 */ /* 0x000fc600000006ff */
[----:B------:R-:W-:-:S04]  /*1a70*/  IMAD R0, R9, 0x8, R0 ;  /* 0x0000000809007824 */ /* 0x000fc800078e0200 */
[----:B------:R-:W3:Y:S02]  /*1a80*/  SYNCS.PHASECHK.TRANS64.TRYWAIT P0, [R0+URZ+0x130], R2 ;  /* 0x00013002000075a7 */ /* 0x000ee400080011ff */
[----:B---3--:R-:W-:Y:S05]  /*1a90*/  @!P0 BRA `(.L_x_24) ;  /* 0x0000006800248947 */ /* 0x008fea0003800000 */
.L_x_139:
[----:B------:R-:W-:Y:S01]  /*1aa0*/  VIADD R9, R9, 0x1 ;  /* 0x0000000109097836 */ /* 0x000fe20000000000 */
[----:B------:R3:W-:Y:S04]  /*1ab0*/  SYNCS.ARRIVE.TRANS64.A1T0 RZ, [R0+URZ+0x120], RZ ;  /* 0x000120ff00ff79a7 */ /* 0x0007e800081000ff */
[----:B------:R-:W-:-:S04]  /*1ac0*/  ISETP.NE.AND P0, PT, R9, 0x2, PT ;  /* 0x000000020900780c */ /* 0x000fc80003f05270 */
[----:B------:R-:W-:Y:S02]  /*1ad0*/  SEL R9, R9, RZ, P0 ;  /* 0x000000ff09097207 */ /* 0x000fe40000000000 */
[----:B---3--:R-:W-:-:S04]  /*1ae0*/  SEL R0, RZ, 0x1, P0 ;  /* 0x00000001ff007807 */ /* 0x008fc80000000000 */
[----:B------:R-:W-:-:S07]  /*1af0*/  LOP3.LUT R8, R8, R0, RZ, 0x3c, !PT ;  /* 0x0000000008087212 */ /* 0x000fce00078e3cff */
.L_x_23:
[----:B------:R-:W-:Y:S01]  /*1b00*/  UMOV UR14, 0x400 ;  /* 0x00000400000e7882 */ /* 0x000fe20000000000 */
[----:B------:R-:W-:Y:S01]  /*1b10*/  SHF.L.U32 R0, R12, 0x1f, RZ ;  /* 0x0000001f0c007819 */ /* 0x000fe200000006ff */
[----:B--2---:R-:W-:Y:S02]  /*1b20*/  ULEA UR14, UR55, UR14, 0x18 ;  /* 0x0000000e370e7291 */ /* 0x004fe4000f8ec0ff */
[----:B------:R-:W-:Y:S02]  /*1b30*/  UISETP.GE.U32.AND UP0, UPT, UR53, 0xff, UPT ;  /* 0x000000ff3500788c */ /* 0x000fe4000bf06070 */
[----:B------:R-:W-:Y:S02]  /*1b40*/  ULEA UR4, UR15, UR14, 0x3 ;  /* 0x0000000e0f047291 */ /* 0x000fe4000f8e18ff */
[----:B------:R-:W-:Y:S01]  /*1b50*/  ULEA UR19, UR26, UR51, 0x6 ;  /* 0x000000331a137291 */ /* 0x000fe2000f8e30ff */
[----:B------:R-:W-:-:S06]  /*1b60*/  UMOV UR13, URZ ;  /* 0x000000ff000d7c82 */ /* 0x000fcc0008000000 */
[----:B------:R2:W3:Y:S01]  /*1b70*/  SYNCS.PHASECHK.TRANS64.TRYWAIT P0, [UR4+0x40], R0 ;  /* 0x00004000ff0075a7 */ /* 0x0004e20008001104 */
[----:B------:R-:W-:-:S04]  /*1b80*/  ULEA.HI UR4, UR27, UR27, URZ, 0x1 ;  /* 0x0000001b1b047291 */ /* 0x000fc8000f8f08ff */
[----:B------:R-:W-:-:S04]  /*1b90*/  USHF.L.U32 UR4, UR4, 0x6, URZ ;  /* 0x0000000604047899 */ /* 0x000fc800080006ff */
[----:B------:R-:W-:-:S04]  /*1ba0*/  ULOP3.LUT UR35, UR4, 0xffffff80, URZ, 0xc0, !UPT ;  /* 0xffffff8004237892 */ /* 0x000fc8000f8ec0ff */
[----:B------:R-:W-:Y:S01]  /*1bb0*/  ULOP3.LUT UR35, UR35, 0x40, UR54, 0xf8, !UPT ;  /* 0x0000004023237892 */ /* 0x000fe2000f8ef836 */
[----:B------:R-:W-:Y:S11]  /*1bc0*/  BRA.U !UP0, `(.L_x_25) ;  /* 0x0000000108f87547 */ /* 0x000ff6000b800000 */
[----:B------:R-:W-:Y:S01]  /*1bd0*/  UMOV UR21, UR50 ;  /* 0x0000003200157c82 */ /* 0x000fe20008000000 */
[----:B------:R-:W-:Y:S01]  /*1be0*/  UMOV UR4, UR15 ;  /* 0x0000000f00047c82 */ /* 0x000fe20008000000 */
[----:B------:R-:W-:-:S05]  /*1bf0*/  UMOV UR26, 0x40 ;  /* 0x00000040001a7882 */ /* 0x000fca0000000000 */
.L_x_31:
[----:B------:R-:W-:Y:S01]  /*1c00*/  ULEA UR33, UR4, UR14, 0x3 ;  /* 0x0000000e04217291 */ /* 0x000fe2000f8e18ff */
[----:B------:R-:W-:Y:S01]  /*1c10*/  @P3 MOV R2, 0xc000 ;  /* 0x0000c00000023802 */ /* 0x000fe20000000f00 */
[----:B-1-3--:R-:W-:Y:S10]  /*1c20*/  @P0 BRA `(.L_x_26) ;  /* 0x00000000000c0947 */ /* 0x00aff40003800000 */
[----:B------:R-:W-:-:S04]  /*1c30*/  SHF.L.U32 R3, R12, 0x1f, RZ ;  /* 0x0000001f0c037819 */ /* 0x000fc800000006ff */
[----:B------:R-:W3:Y:S02]  /*1c40*/  SYNCS.PHASECHK.TRANS64.TRYWAIT P0, [UR33+0x40], R3 ;  /* 0x00004003ff0075a7 */ /* 0x000ee40008001121 */
[----:B---3--:R-:W-:Y:S05]  /*1c50*/  @!P0 BRA `(.L_x_27) ;  /* 0x0000006400c88947 */ /* 0x008fea0003800000 */
.L_x_26:
[----:B------:R3:W-:Y:S01]  /*1c60*/  @P3 SYNCS.ARRIVE.TRANS64 RZ, [UR33], R2 ;  /* 0x00000002ffff39a7 */ /* 0x0007e20008000021 */
[----:B------:R-:W-:Y:S02]  /*1c70*/  ULOP3.LUT UR5, UR31, 0x2, URZ, 0xfc, !UPT ;  /* 0x000000021f057892 */ /* 0x000fe4000f8efcff */
[----:B------:R-:W-:Y:S02]  /*1c80*/  UIADD3 UR21, UPT, UPT, UR21, 0x1, URZ ;  /* 0x0000000115157890 */ /* 0x000fe4000fffe0ff */
[----:B------:R-:W-:Y:S02]  /*1c90*/  UISETP.NE.AND UP0, UPT, UR5, 0x2, UPT ;  /* 0x000000020500788c */ /* 0x000fe4000bf05270 */
[----:B------:R-:W-:-:S07]  /*1ca0*/  UISETP.NE.AND UP2, UPT, UR21, 0x1, UPT ;  /* 0x000000011500788c */ /* 0x000fce000bf45270 */
[----:B------:R-:W-:Y:S05]  /*1cb0*/  BRA.U UP0, `(.L_x_28) ;  /* 0x0000000100047547 */ /* 0x000fea000b800000 */
[----:B-1----:R-:W-:Y:S05]  /*1cc0*/  BPT.TRAP 0x1 ;  /* 0x000000040000795c */ /* 0x002fea0000300000 */
.L_x_28:
[----:B------:R-:W-:Y:S04]  /*1cd0*/  BSSY.RECONVERGENT B0, `(.L_x_29) ;  /* 0x0000003000007945 */ /* 0x000fe80003800200 */
[----:B------:R-:W-:Y:S05]  /*1ce0*/  @!P2 BRA `(.L_x_30) ;  /* 0x000000000004a947 */ /* 0x000fea0003800000 */
[----:B-1----:R-:W-:Y:S05]  /*1cf0*/  BPT.TRAP 0x1 ;  /* 0x000000040000795c */ /* 0x002fea0000300000 */
.L_x_30:
[----:B-1----:R-:W-:Y:S05]  /*1d00*/  BSYNC.RECONVERGENT B0 ;  /* 0x0000000000007941 */ /* 0x002fea0003800200 */
.L_x_29:
[----:B------:R-:W-:Y:S02]  /*1d10*/  UIADD3 UR5, UPT, UPT, UR4, 0x1, URZ ;  /* 0x0000000104057890 */ /* 0x000fe4000fffe0ff */
[----:B------:R-:W-:Y:S02]  /*1d20*/  ULEA UR8, UR4, UR30, 0xc ;  /* 0x0000001e04087291 */ /* 0x000fe4000f8e60ff */
[----:B------:R-:W-:Y:S02]  /*1d30*/  UISETP.NE.AND UP0, UPT, UR5, 0x8, UPT ;  /* 0x000000080500788c */ /* 0x000fe4000bf05270 */
[----:B------:R-:W-:Y:S02]  /*1d40*/  ULEA UR24, UR4, UR14, 0xe ;  /* 0x0000000e04187291 */ /* 0x000fe4000f8e70ff */
[----:B------:R-:W-:Y:S02]  /*1d50*/  USEL UR6, URZ, 0x1, UP0 ;  /* 0x00000001ff067887 */ /* 0x000fe40008000000 */
[----:B------:R-:W-:-:S02]  /*1d60*/  USEL UR15, UR5, URZ, UP0 ;  /* 0x000000ff050f7287 */ /* 0x000fc40008000000 */
[----:B------:R-:W-:Y:S02]  /*1d70*/  UIADD3 UR4, UP0, UPT, UR40, 0x180, URZ ;  /* 0x0000018028047890 */ /* 0x000fe4000ff1e0ff */
[----:B------:R-:W-:Y:S01]  /*1d80*/  ULEA UR5, UR15, UR14, 0x3 ;  /* 0x0000000e0f057291 */ /* 0x000fe2000f8e18ff */
[----:B------:R-:W-:Y:S01]  /*1d90*/  LOP3.LUT R12, R12, UR6, RZ, 0x3c, !PT ;  /* 0x000000060c0c7c12 */ /* 0x000fe2000f8e3cff */
[----:B------:R-:W-:Y:S02]  /*1da0*/  UIADD3 UR6, UP1, UPT, UR40, 0x80, URZ ;  /* 0x0000008028067890 */ /* 0x000fe4000ff3e0ff */
[----:B------:R-:W-:Y:S01]  /*1db0*/  ULEA UR8, UR8, UR14, 0x1 ;  /* 0x0000000e08087291 */ /* 0x000fe2000f8e08ff */
[----:B--2---:R-:W-:Y:S01]  /*1dc0*/  SHF.L.U32 R0, R12, 0x1f, RZ ;  /* 0x0000001f0c007819 */ /* 0x004fe200000006ff */
[----:B------:R-:W-:Y:S02]  /*1dd0*/  UIADD3 UR34, UPT, UPT, UR26, -0x40, URZ ;  /* 0xffffffc01a227890 */ /* 0x000fe4000fffe0ff */
[----:B------:R-:W-:Y:S01]  /*1de0*/  ULOP3.LUT UR33, UR33, 0xfefffff8, URZ, 0xc0, !UPT ;  /* 0xfefffff821217892 */ /* 0x000fe2000f8ec0ff */
[----:B------:R4:W1:Y:S01]  /*1df0*/  SYNCS.PHASECHK.TRANS64.TRYWAIT P0, [UR5+0x40], R0 ;  /* 0x00004000ff0075a7 */ /* 0x0008620008001105 */
[----:B------:R-:W-:-:S02]  /*1e00*/  UIADD3.X UR7, UPT, UPT, URZ, UR41, URZ, UP1, !UPT ;  /* 0x00000029ff077290 */ /* 0x000fc40008ffe4ff */
[----:B------:R-:W-:Y:S02]  /*1e10*/  UIADD3 UR32, UPT, UPT, UR24, 0x3300, URZ ;  /* 0x0000330018207890 */ /* 0x000fe4000fffe0ff */
[----:B------:R-:W-:Y:S02]  /*1e20*/  UIADD3 UR24, UPT, UPT, UR24, 0x5300, URZ ;  /* 0x0000530018187890 */ /* 0x000fe4000fffe0ff */
[----:B------:R-:W-:Y:S02]  /*1e30*/  UIADD3.X UR5, UPT, UPT, URZ, UR41, URZ, UP0, !UPT ;  /* 0x00000029ff057290 */ /* 0x000fe400087fe4ff */
[----:B------:R-:W-:Y:S02]  /*1e40*/  UIADD3 UR16, UPT, UPT, UR8, 0x23300, URZ ;  /* 0x0002330008107890 */ /* 0x000fe4000fffe0ff */
[----:B------:R-:W-:Y:S02]  /*1e50*/  UPRMT UR13, URZ, 0x5410, UR29 ;  /* 0x00005410ff0d7896 */ /* 0x000fe4000800001d */
[----:B------:R-:W-:Y:S01]  /*1e60*/  UIADD3 UR8, UPT, UPT, UR8, 0x24300, URZ ;  /* 0x0002430008087890 */ /* 0x000fe2000fffe0ff */
[----:B------:R-:W-:Y:S01]  /*1e70*/  UMOV UR22, 0x0 ;  /* 0x0000000000167882 */ /* 0x000fe20000000000 */
[----:B------:R-:W-:Y:S01]  /*1e80*/  UMOV UR23, 0x10000000 ;  /* 0x1000000000177882 */ /* 0x000fe20000000000 */
[----:B------:R-:W-:Y:S01]  /*1e90*/  UMOV UR27, UR35 ;  /* 0x00000023001b7c82 */ /* 0x000fe20008000000 */
[----:B------:R-:W-:Y:S01]  /*1ea0*/  UMOV UR28, UR36 ;  /* 0x00000024001c7c82 */ /* 0x000fe20008000000 */
[----:B------:R-:W-:Y:S01]  /*1eb0*/  UMOV UR25, UR33 ;  /* 0x0000002100197c82 */ /* 0x000fe20008000000 */
[----:B------:R-:W-:Y:S01]  /*1ec0*/  UMOV UR20, UR36 ;  /* 0x0000002400147c82 */ /* 0x000fe20008000000 */
[----:B------:R-:W-:Y:S01]  /*1ed0*/  UMOV UR17, UR33 ;  /* 0x0000002100117c82 */ /* 0x000fe20008000000 */
[----:B------:R-:W-:Y:S01]  /*1ee0*/  UMOV UR18, UR34 ;  /* 0x0000002200127c82 */ /* 0x000fe20008000000 */
[----:B------:R-:W-:Y:S01]  /*1ef0*/  UTMALDG.3D.2CTA [UR32], [UR6], desc[UR22] ;  /* 0x00001620060075b4 */ /* 0x000fe20008211000 */
[----:B------:R-:W-:Y:S01]  /*1f00*/  UMOV UR10, UR26 ;  /* 0x0000001a000a7c82 */ /* 0x000fe20008000000 */
[----:B------:R-:W-:Y:S01]  /*1f10*/  UMOV UR11, UR19 ;  /* 0x00000013000b7c82 */ /* 0x000fe20008000000 */
[----:B------:R-:W-:Y:S01]  /*1f20*/  UMOV UR12, UR36 ;  /* 0x00000024000c7c82 */ /* 0x000fe20008000000 */
[----:B------:R-:W-:Y:S01]  /*1f30*/  UMOV UR9, UR33 ;  /* 0x0000002100097c82 */ /* 0x000fe20008000000 */
[----:B------:R2:W-:Y:S01]  /*1f40*/  UTMALDG.3D.2CTA [UR24], [UR6], desc[UR22] ;  /* 0x00001618060075b4 */ /* 0x0005e20008211000 */
[----:B------:R-:W-:Y:S01]  /*1f50*/  UTMALDG.3D.MULTICAST.2CTA [UR16], [UR4], UR13, desc[UR22] ;  /* 0x00001610040073b4 */ /* 0x000fe2000821180d */
[----:B------:R3:W-:Y:S01]  /*1f60*/  UTMALDG.3D.MULTICAST.2CTA [UR8], [UR4], UR13, desc[UR22] ;  /* 0x00001608040073b4 */ /* 0x0007e2000821180d */
[----:B--2---:R-:W-:Y:S01]  /*1f70*/  UIADD3 UR26, UPT, UPT, UR26, 0x80, URZ ;  /* 0x000000801a1a7890 */ /* 0x004fe2000fffe0ff */
[----:B---3--:R-:W-:Y:S01]  /*1f80*/  UMOV UR13, UR43 ;  /* 0x0000002b000d7c82 */ /* 0x008fe20008000000 */
[----:B------:R-:W-:Y:S01]  /*1f90*/  UMOV UR4, UR15 ;  /* 0x0000000f00047c82 */ /* 0x000fe20008000000 */
[----:B----4-:R-:W-:Y:S09]  /*1fa0*/  BRA.U UP2, `(.L_x_31) ;  /* 0xfffffffd02147547 */ /* 0x010ff2000b83ffff */
.L_x_25:
[----:B------:R-:W-:Y:S01]  /*1fb0*/  ULEA UR4, UR15, UR14, 0x3 ;  /* 0x0000000e0f047291 */ /* 0x000fe2000f8e18ff */
[----:B--2---:R-:W-:Y:S01]  /*1fc0*/  SHF.L.U32 R0, R12, 0x1f, RZ ;  /* 0x0000001f0c007819 */ /* 0x004fe200000006ff */
[----:B------:R-:W-:Y:S01]  /*1fd0*/  @!P1 SYNCS.ARRIVE.TRANS64.A1T0 RZ, [UR14+0xb8], RZ ;  /* 0x0000b8ffffff99a7 */ /* 0x000fe2000810000e */
[----:B------:R-:W-:-:S06]  /*1fe0*/  UISETP.GT.AND UP0, UPT, UR49, UR48, UPT ;  /* 0x000000303100728c */ /* 0x000fcc000bf04270 */
[----:B------:R2:W4:Y:S03]  /*1ff0*/  SYNCS.PHASECHK.TRANS64.TRYWAIT P1, [UR4+0x40], R0 ;  /* 0x00004000ff0075a7 */ /* 0x0005260008021104 */
[----:B------:R-:W-:Y:S05]  /*2000*/  BRA.U !UP0, `(.L_x_32) ;  /* 0x0000000508047547 */ /* 0x000fea000b800000 */
[----:B------:R-:W-:Y:S01]  /*2010*/  UIADD3 UR37, UPT, UPT, UR52, UR13, URZ ;  /* 0x0000000d34257290 */ /* 0x000fe2000fffe0ff */
[----:B------:R-:W-:-:S11]  /*2020*/  UMOV UR6, UR15 ;  /* 0x0000000f00067c82 */ /* 0x000fd60008000000 */
.L_x_40:
[----:B------:R-:W-:Y:S01]  /*2030*/  ULEA UR7, UR6, UR14, 0x3 ;  /* 0x0000000e06077291 */ /* 0x000fe2000f8e18ff */
[----:B----4-:R-:W-:Y:S01]  /*2040*/  @P3 MOV R2, 0xc000 ;  /* 0x0000c00000023802 */ /* 0x010fe20000000f00 */
[----:B-12-4-:R-:W-:Y:S10]  /*2050*/  @P1 BRA `(.L_x_33) ;  /* 0x00000000000c1947 */ /* 0x016ff40003800000 */
[----:B------:R-:W-:-:S04]  /*2060*/  SHF.L.U32 R3, R12, 0x1f, RZ ;  /* 0x0000001f0c037819 */ /* 0x000fc800000006ff */
[----:B-1-3--:R-:W1:Y:S02]  /*2070*/  SYNCS.PHASECHK.TRANS64.TRYWAIT P0, [UR7+0x40], R3 ;  /* 0x00004003ff0075a7 */ /* 0x00ae640008001107 */
[----:B-1----:R-:W-:Y:S05]  /*2080*/  @!P0 BRA `(.L_x_34) ;  /* 0x0000006000d48947 */ /* 0x002fea0003800000 */
.L_x_33:
[----:B------:R4:W-:Y:S01]  /*2090*/  @P3 SYNCS.ARRIVE.TRANS64 RZ, [UR7], R2 ;  /* 0x00000002ffff39a7 */ /* 0x0009e20008000007 */
[----:B------:R-:W-:-:S04]  /*20a0*/  ULOP3.LUT UR4, UR31, 0x2, URZ, 0xfc, !UPT ;  /* 0x000000021f047892 */ /* 0x000fc8000f8efcff */
[----:B------:R-:W-:-:S09]  /*20b0*/  UISETP.NE.AND UP0, UPT, UR4, 0x2, UPT ;  /* 0x000000020400788c */ /* 0x000fd2000bf05270 */
[----:B------:R-:W-:Y:S05]  /*20c0*/  BRA.U UP0, `(.L_x_35) ;  /* 0x0000000100047547 */ /* 0x000fea000b800000 */
[----:B-1----:R-:W-:Y:S05]  /*20d0*/  BPT.TRAP 0x1 ;  /* 0x000000040000795c */ /* 0x002fea0000300000 */
.L_x_35:
[----:B------:R-:W-:Y:S04]  /*20e0*/  BSSY.RECONVERGENT B0, `(.L_x_36) ;  /* 0x0000003000007945 */ /* 0x000fe80003800200 */
[----:B------:R-:W-:Y:S05]  /*20f0*/  @!P2 BRA `(.L_x_37) ;  /* 0x000000000004a947 */ /* 0x000fea0003800000 */
[----:B-1----:R-:W-:Y:S05]  /*2100*/  BPT.TRAP 0x1 ;  /* 0x000000040000795c */ /* 0x002fea0000300000 */
.L_x_37:
[----:B-1----:R-:W-:Y:S05]  /*2110*/  BSYNC.RECONVERGENT B0 ;  /* 0x0000000000007941 */ /* 0x002fea0003800200 */
.L_x_36:
[----:B------:R-:W-:Y:S01]  /*2120*/  UIADD3 UR4, UPT, UPT, UR6, 0x1, URZ ;  /* 0x0000000106047890 */ /* 0x000fe2000fffe0ff */
[----:B------:R-:W-:Y:S01]  /*2130*/  BSSY.RECONVERGENT B0, `(.L_x_38) ;  /* 0x000002a000007945 */ /* 0x000fe20003800200 */
[----:B---3--:R-:W-:Y:S02]  /*2140*/  ELECT P0, URZ, PT ;  /* 0x0000000000ff782f */ /* 0x008fe40003800000 */
[----:B------:R-:W-:-:S04]  /*2150*/  UISETP.NE.AND UP0, UPT, UR4, 0x8, UPT ;  /* 0x000000080400788c */ /* 0x000fc8000bf05270 */
[----:B------:R-:W-:Y:S02]  /*2160*/  USEL UR5, URZ, 0x1, UP0 ;  /* 0x00000001ff057887 */ /* 0x000fe40008000000 */
[----:B------:R-:W-:-:S04]  /*2170*/  USEL UR15, UR4, URZ, UP0 ;  /* 0x000000ff040f7287 */ /* 0x000fc80008000000 */
[----:B------:R-:W-:Y:S01]  /*2180*/  ULEA UR4, UR15, UR14, 0x3 ;  /* 0x0000000e0f047291 */ /* 0x000fe2000f8e18ff */
[----:B------:R-:W-:-:S04]  /*2190*/  LOP3.LUT R12, R12, UR5, RZ, 0x3c, !PT ;  /* 0x000000050c0c7c12 */ /* 0x000fc8000f8e3cff */
[----:B--2---:R-:W-:-:S04]  /*21a0*/  SHF.L.U32 R0, R12, 0x1f, RZ ;  /* 0x0000001f0c007819 */ /* 0x004fc800000006ff */
[----:B------:R1:W2:Y:S01]  /*21b0*/  SYNCS.PHASECHK.TRANS64.TRYWAIT P1, [UR4+0x40], R0 ;  /* 0x00004000ff0075a7 */ /* 0x0002a20008021104 */
[----:B------:R-:W-:Y:S05]  /*21c0*/  @!P0 BRA `(.L_x_39) ;  /* 0x0000000000808947 */ /* 0x000fea0003800000 */
[----:B------:R-:W-:Y:S02]  /*21d0*/  ULEA UR8, UR6, UR30, 0xc ;  /* 0x0000001e06087291 */ /* 0x000fe4000f8e60ff */
[----:B------:R-:W-:Y:S02]  /*21e0*/  ULEA UR24, UR6, UR14, 0xe ;  /* 0x0000000e06187291 */ /* 0x000fe4000f8e70ff */
[----:B------:R-:W-:Y:S02]  /*21f0*/  UIADD3 UR4, UP1, UPT, UR40, 0x80, URZ ;  /* 0x0000008028047890 */ /* 0x000fe4000ff3e0ff */
[----:B------:R-:W-:Y:S02]  /*2200*/  USHF.L.U32 UR34, UR13, 0x7, URZ ;  /* 0x000000070d227899 */ /* 0x000fe400080006ff */
[----:B------:R-:W-:Y:S02]  /*2210*/  UIADD3 UR22, UP0, UPT, UR40, 0x180, URZ ;  /* 0x0000018028167890 */ /* 0x000fe4000ff1e0ff */
[----:B------:R-:W-:-:S02]  /*2220*/  ULEA UR8, UR8, UR14, 0x1 ;  /* 0x0000000e08087291 */ /* 0x000fc4000f8e08ff */
[----:B------:R-:W-:Y:S02]  /*2230*/  ULOP3.LUT UR33, UR7, 0xfefffff8, URZ, 0xc0, !UPT ;  /* 0xfefffff807217892 */ /* 0x000fe4000f8ec0ff */
[----:B------:R-:W-:Y:S02]  /*2240*/  UIADD3.X UR5, UPT, UPT, URZ, UR41, URZ, UP1, !UPT ;  /* 0x00000029ff057290 */ /* 0x000fe40008ffe4ff */
[----:B------:R-:W-:Y:S02]  /*2250*/  UIADD3 UR32, UPT, UPT, UR24, 0x3300, URZ ;  /* 0x0000330018207890 */ /* 0x000fe4000fffe0ff */
[----:B------:R-:W-:Y:S02]  /*2260*/  UIADD3 UR26, UPT, UPT, UR34, 0x40, URZ ;  /* 0x00000040221a7890 */ /* 0x000fe4000fffe0ff */
[----:B------:R-:W-:Y:S02]  /*2270*/  UIADD3 UR24, UPT, UPT, UR24, 0x5300, URZ ;  /* 0x0000530018187890 */ /* 0x000fe4000fffe0ff */
[----:B------:R-:W-:-:S02]  /*2280*/  UIADD3.X UR23, UPT, UPT, URZ, UR41, URZ, UP0, !UPT ;  /* 0x00000029ff177290 */ /* 0x000fc400087fe4ff */
        /* <DEDUP_REMOVED lines=11> */
[----:B------:R3:W-:Y:S01]  /*2340*/  UTMALDG.3D.2CTA [UR32], [UR4], desc[UR38] ;  /* 0x00002620040075b4 */ /* 0x0007e20008211000 */
[----:B------:R-:W-:Y:S01]  /*2350*/  UMOV UR11, UR19 ;  /* 0x00000013000b7c82 */ /* 0x000fe20008000000 */
[----:B------:R-:W-:Y:S01]  /*2360*/  UMOV UR12, UR36 ;  /* 0x00000024000c7c82 */ /* 0x000fe20008000000 */
[----:B------:R-:W-:Y:S01]  /*2370*/  UMOV UR9, UR33 ;  /* 0x0000002100097c82 */ /* 0x000fe20008000000 */
[----:B------:R-:W-:Y:S01]  /*2380*/  UMOV UR10, UR26 ;  /* 0x0000001a000a7c82 */ /* 0x000fe20008000000 */
[----:B------:R3:W-:Y:S01]  /*2390*/  UTMALDG.3D.2CTA [UR24], [UR4], desc[UR38] ;  /* 0x00002618040075b4 */ /* 0x0007e20008211000 */
[----:B------:R3:W-:Y:S01]  /*23a0*/  UTMALDG.3D.MULTICAST.2CTA [UR16], [UR22], UR21, desc[UR38] ;  /* 0x00002610160073b4 */ /* 0x0007e20008211815 */
[----:B------:R3:W-:Y:S02]  /*23b0*/  UTMALDG.3D.MULTICAST.2CTA [UR8], [UR22], UR21, desc[UR38] ;  /* 0x00002608160073b4 */ /* 0x0007e40008211815 */
[----:B---3--:R-:W-:Y:S01]  /*23c0*/  NOP ;  /* 0x0000000000007918 */ /* 0x008fe20000000000 */
.L_x_39:
[----:B------:R-:W-:Y:S05]  /*23d0*/  BSYNC.RECONVERGENT B0 ;  /* 0x0000000000007941 */ /* 0x000fea0003800200 */
.L_x_38:
[----:B------:R-:W-:Y:S01]  /*23e0*/  UIADD3 UR13, UPT, UPT, UR13, 0x1, URZ ;  /* 0x000000010d0d7890 */ /* 0x000fe2000fffe0ff */
[----:B------:R-:W-:-:S03]  /*23f0*/  UMOV UR6, UR15 ;  /* 0x0000000f00067c82 */ /* 0x000fc60008000000 */
[----:B------:R-:W-:-:S09]  /*2400*/  UISETP.NE.AND UP0, UPT, UR13, UR37, UPT ;  /* 0x000000250d00728c */ /* 0x000fd2000bf05270 */
[----:B------:R-:W-:Y:S05]  /*2410*/  BRA.U UP0, `(.L_x_40) ;  /* 0xfffffffd00047547 */ /* 0x000fea000b83ffff */
.L_x_32:
[C---:B------:R-:W-:Y:S01]  /*2420*/  LEA R3, R11.reuse, UR14, 0x3 ;  /* 0x0000000e0b037c11 */ /* 0x040fe2000f8e18ff */
[----:B------:R-:W-:Y:S01]  /*2430*/  NOP ;  /* 0x0000000000007918 */ /* 0x000fe20000000000 */
[----:B-12---:R-:W-:Y:S02]  /*2440*/  SHF.L.U32 R0, R10, 0x1f, RZ ;  /* 0x0000001f0a007819 */ /* 0x006fe400000006ff */
[----:B------:R-:W-:Y:S02]  /*2450*/  LEA R4, R11, UR14, 0x4 ;  /* 0x0000000e0b047c11 */ /* 0x000fe4000f8e20ff */
[----:B---3--:R-:W1:Y:S02]  /*2460*/  SYNCS.PHASECHK.TRANS64.TRYWAIT P0, [R3+URZ+0xc0], R0 ;  /* 0x0000c000030075a7 */ /* 0x008e6400080011ff */
[----:B-1----:R-:W-:Y:S05]  /*2470*/  @!P0 BRA `(.L_x_41) ;  /* 0x0000005c00f08947 */ /* 0x002fea0003800000 */
.L_x_142:
[----:B------:R-:W2:Y:S01]  /*2480*/  LDS.128 R4, [R4+0x150] ;  /* 0x0001500004047984 */ /* 0x000ea20000000c00 */
[----:B------:R-:W-:Y:S01]  /*2490*/  UISETP.GE.AND UP0, UPT, UR42, 0x1, UPT ;  /* 0x000000012a00788c */ /* 0x000fe2000bf06270 */
[----:B------:R-:W-:Y:S01]  /*24a0*/  @!PT LDS RZ, [RZ] ;  /* 0x00000000fffff984 */ /* 0x000fe20000000800 */
[----:B------:R-:W-:Y:S01]  /*24b0*/  @!PT LDS RZ, [RZ] ;  /* 0x00000000fffff984 */ /* 0x000fe20000000800 */
[----:B------:R-:W-:Y:S01]  /*24c0*/  @!PT LDS RZ, [RZ] ;  /* 0x00000000fffff984 */ /* 0x000fe20000000800 */
[----:B------:R-:W-:Y:S01]  /*24d0*/  @!PT LDS RZ, [RZ] ;  /* 0x00000000fffff984 */ /* 0x000fe20000000800 */
[----:B------:R3:W-:Y:S06]  /*24e0*/  MEMBAR.ALL.CTA ;  /* 0x0000000000007992 */ /* 0x0007ec0000008000 */
[----:B---3--:R-:W3:Y:S01]  /*24f0*/  FENCE.VIEW.ASYNC.S ;  /* 0x00000000000073c6 */ /* 0x008ee20000000000 */
[----:B--2---:R-:W-:-:S13]  /*2500*/  LOP3.LUT P0, RZ, R6, 0x1, RZ, 0xc0, !PT ;  /* 0x0000000106ff7812 */ /* 0x004fda000780c0ff */
[----:B---3--:R-:W-:Y:S01]  /*2510*/  VOTEU.ANY UP1, P0 ;  /* 0x0000000000ff7886 */ /* 0x008fe20000020100 */
[----:B------:R-:W-:-:S13]  /*2520*/  PLOP3.LUT P0, PT, PT, PT, UP1, 0x80, 0x8 ;  /* 0x000000000008781c */ /* 0x000fda0003f0f018 */
[----:B-1----:R-:W-:Y:S02]  /*2530*/  @P0 LOP3.LUT R0, R5, 0xffff, RZ, 0xc0, !PT ;  /* 0x0000ffff05000812 */ /* 0x002fe400078ec0ff */
[----:B----4-:R-:W-:Y:S02]  /*2540*/  @P0 MOV R2, R4 ;  /* 0x0000000400020202 */ /* 0x010fe40000000f00 */
[----:B------:R-:W-:Y:S01]  /*2550*/  @P0 R2UR UR5, R0 ;  /* 0x00000000000502ca */ /* 0x000fe200000e0000 */
[----:B------:R-:W-:Y:S01]  /*2560*/  VIADD R0, R3, 0xd0 ;  /* 0x000000d003007836 */ /* 0x000fe20000000000 */
[----:B------:R-:W-:Y:S02]  /*2570*/  @P0 SHF.R.U32.HI R4, RZ, 0x10, R5 ;  /* 0x00000010ff040819 */ /* 0x000fe40000011605 */
[----:B------:R-:W-:Y:S02]  /*2580*/  @P0 R2UR UR6, R2 ;  /* 0x00000000020602ca */ /* 0x000fe400000e0000 */
[----:B------:R-:W-:-:S02]  /*2590*/  PRMT R0, RZ, 0x654, R0 ;  /* 0x00000654ff007816 */ /* 0x000fc40000000000 */
[----:B------:R-:W-:Y:S02]  /*25a0*/  @P0 R2UR UR4, R4 ;  /* 0x00000000040402ca */ /* 0x000fe400000e0000 */
[----:B------:R1:W-:Y:S03]  /*25b0*/  SYNCS.ARRIVE.TRANS64.RED.A1T0 RZ, [R0+URZ], RZ ;  /* 0x000000ff00ff79a7 */ /* 0x0003e600081004ff */
[----:B------:R-:W-:-:S04]  /*25c0*/  @UP1 UMOV UR44, UR5 ;  /* 0x00000005002c1c82 */ /* 0x000fc80008000000 */
[----:B------:R-:W-:-:S04]  /*25d0*/  @UP1 UMOV UR45, UR6 ;  /* 0x00000006002d1c82 */ /* 0x000fc80008000000 */
[----:B------:R-:W-:Y:S01]  /*25e0*/  @UP1 UMOV UR36, UR4 ;  /* 0x0000000400241c82 */ /* 0x000fe20008000000 */
[----:B------:R-:W-:Y:S05]  /*25f0*/  BRA.U !UP0, `(.L_x_42) ;  /* 0x0000000108d47547 */ /* 0x000fea000b800000 */
[----:B------:R-:W2:Y:S01]  /*2600*/  LDCU.128 UR16, c[0x0][0xb10] ;  /* 0x00016200ff1077ac */ /* 0x000ea20008000c00 */
[----:B------:R-:W3:Y:S01]  /*2610*/  LDCU UR23, c[0x0][0xb20] ;  /* 0x00016400ff1777ac */ /* 0x000ee20008000800 */
[----:B------:R-:W4:Y:S01]  /*2620*/  LDCU UR22, c[0x0][0xb0c] ;  /* 0x00016180ff1677ac */ /* 0x000f220008000800 */
[----:B------:R-:W1:Y:S01]  /*2630*/  LDCU.64 UR8, c[0x0][0xb28] ;  /* 0x00016500ff0877ac */ /* 0x000e620008000a00 */
[----:B------:R-:W-:Y:S02]  /*2640*/  UISETP.NE.AND UP3, UPT, UR42, 0x1, UPT ;  /* 0x000000012a00788c */ /* 0x000fe4000bf65270 */
[----:B--2---:R-:W-:Y:S02]  /*2650*/  UIMAD.WIDE.U32 UR6, UR46, UR19, URZ ;  /* 0x000000132e0672a5 */ /* 0x004fe4000f8e00ff */
[----:B------:R-:W-:Y:S02]  /*2660*/  UIMAD.WIDE.U32 UR4, UR47, UR16, URZ ;  /* 0x000000102f0472a5 */ /* 0x000fe4000f8e00ff */
[----:B------:R-:W-:-:S02]  /*2670*/  UISETP.NE.AND UP0, UPT, UR18, 0x1, UPT ;  /* 0x000000011200788c */ /* 0x000fc4000bf05270 */
[----:B------:R-:W-:Y:S01]  /*2680*/  UIMAD.WIDE.U32 UR20, UR44, UR19, URZ ;  /* 0x000000132c1472a5 */ /* 0x000fe2000f8e00ff */
[----:B------:R-:W-:Y:S02]  /*2690*/  UMOV UR6, UR7 ;  /* 0x0000000700067c82 */ /* 0x000fe40008000000 */
[----:B------:R-:W-:Y:S01]  /*26a0*/  UMOV UR4, UR5 ;  /* 0x0000000500047c82 */ /* 0x000fe20008000000 */
[----:B---3--:R-:W-:Y:S02]  /*26b0*/  USHF.R.U32.HI UR6, URZ, UR23, UR6 ;  /* 0x00000017ff067299 */ /* 0x008fe40008011606 */
[----:B----4-:R-:W-:Y:S02]  /*26c0*/  UISETP.NE.AND UP2, UPT, UR22, 0x1, UPT ;  /* 0x000000011600788c */ /* 0x010fe4000bf45270 */
[----:B------:R-:W-:Y:S02]  /*26d0*/  USHF.R.U32.HI UR4, URZ, UR17, UR4 ;  /* 0x00000011ff047299 */ /* 0x000fe40008011604 */
[----:B------:R-:W-:-:S02]  /*26e0*/  USEL UR5, UR46, UR6, !UP0 ;  /* 0x000000062e057287 */ /* 0x000fc4000c000000 */
[----:B------:R-:W-:Y:S02]  /*26f0*/  USEL UR6, UR47, UR4, !UP2 ;  /* 0x000000042f067287 */ /* 0x000fe4000d000000 */
[----:B-1----:R-:W-:Y:S01]  /*2700*/  UIMAD.WIDE.U32 UR10, UR5, UR8, URZ ;  /* 0x00000008050a72a5 */ /* 0x002fe2000f8e00ff */
[----:B------:R-:W-:Y:S01]  /*2710*/  UMOV UR4, UR21 ;  /* 0x0000001500047c82 */ /* 0x000fe20008000000 */
[----:B------:R-:W-:Y:S02]  /*2720*/  UIMAD.WIDE.U32 UR12, UR45, UR16, URZ ;  /* 0x000000102d0c72a5 */ /* 0x000fe4000f8e00ff */
[----:B------:R-:W-:-:S03]  /*2730*/  UIMAD.WIDE.U32 UR20, UR6, UR8, URZ ;  /* 0x00000008061472a5 */ /* 0x000fc6000f8e00ff */
[----:B------:R-:W-:Y:S01]  /*2740*/  UMOV UR10, UR11 ;  /* 0x0000000b000a7c82 */ /* 0x000fe20008000000 */
[----:B------:R-:W-:Y:S02]  /*2750*/  USHF.R.U32.HI UR4, URZ, UR23, UR4 ;  /* 0x00000017ff047299 */ /* 0x000fe40008011604 */
[----:B------:R-:W-:Y:S01]  /*2760*/  @UP3 USHF.R.U32.HI UR5, URZ, UR9, UR10 ;  /* 0x00000009ff053299 */ /* 0x000fe2000801160a */
[----:B------:R-:W-:Y:S01]  /*2770*/  UMOV UR12, UR13 ;  /* 0x0000000d000c7c82 */ /* 0x000fe20008000000 */
[----:B------:R-:W-:Y:S01]  /*2780*/  UMOV UR20, UR21 ;  /* 0x0000001500147c82 */ /* 0x000fe20008000000 */
[----:B------:R-:W-:Y:S02]  /*2790*/  USHF.R.U32.HI UR17, URZ, UR17, UR12 ;  /* 0x00000011ff117299 */ /* 0x000fe4000801160c */
[----:B------:R-:W-:Y:S02]  /*27a0*/  USEL UR4, UR44, UR4, !UP0 ;  /* 0x000000042c047287 */ /* 0x000fe4000c000000 */
[----:B------:R-:W-:-:S02]  /*27b0*/  @UP3 USHF.R.U32.HI UR6, URZ, UR9, UR20 ;  /* 0x00000009ff063299 */ /* 0x000fc40008011614 */
[----:B------:R-:W-:Y:S02]  /*27c0*/  UIMAD UR7, UR42, UR5, URZ ;  /* 0x000000052a0772a4 */ /* 0x000fe4000f8e02ff */
[----:B------:R-:W-:Y:S02]  /*27d0*/  USEL UR5, UR45, UR17, !UP2 ;  /* 0x000000112d057287 */ /* 0x000fe4000d000000 */
[----:B------:R-:W-:Y:S02]  /*27e0*/  UIMAD UR10, UR42, UR6, URZ ;  /* 0x000000062a0a72a4 */ /* 0x000fe4000f8e02ff */
[----:B------:R-:W-:Y:S02]  /*27f0*/  UISETP.GE.AND UP0, UPT, UR4, UR7, UPT ;  /* 0x000000070400728c */ /* 0x000fe4000bf06270 */
[----:B------:R-:W-:Y:S02]  /*2800*/  UIMAD.WIDE.U32 UR12, UR4, UR8, URZ ;  /* 0x00000008040c72a5 */ /* 0x000fe4000f8e00ff */
[----:B------:R-:W-:-:S02]  /*2810*/  UISETP.GE.OR UP0, UPT, UR5, UR10, UP0 ;  /* 0x0000000a0500728c */ /* 0x000fc40008706670 */
[----:B------:R-:W-:Y:S02]  /*2820*/  UIMAD.WIDE.U32 UR10, UR5, UR8, URZ ;  /* 0x00000008050a72a5 */ /* 0x000fe4000f8e00ff */
[----:B------:R-:W-:Y:S01]  /*2830*/  UIADD3 UR12, UPT, UPT, -UR4, URZ, URZ ;  /* 0x000000ff040c7290 */ /* 0x000fe2000fffe1ff */
[----:B------:R-:W-:Y:S01]  /*2840*/  UMOV UR8, UR13 ;  /* 0x0000000d00087c82 */ /* 0x000fe20008000000 */
[----:B------:R-:W-:Y:S02]  /*2850*/  UIADD3 UR10, UPT, UPT, -UR5, URZ, URZ ;  /* 0x000000ff050a7290 */ /* 0x000fe4000fffe1ff */
        /* <DEDUP_REMOVED lines=15> */
.L_x_42:
[----:B------:R-:W2:Y:S02]  /*2950*/  LDCU UR4, c[0x0][0xb30] ;  /* 0x00016600ff0477ac */ /* 0x000ea40008000800 */
[----:B--2---:R-:W-:-:S09]  /*2960*/  UISETP.NE.AND UP0, UPT, UR4, 0x1, UPT ;  /* 0x000000010400788c */ /* 0x004fd2000bf05270 */
[----:B------:R-:W-:Y:S05]  /*2970*/  BRA.U UP0, `(.L_x_43) ;  /* 0x0000000100447547 */ /* 0x000fea000b800000 */
[----:B------:R-:W2:Y:S01]  /*2980*/  LDCU.128 UR8, c[0x0][0xb10] ;  /* 0x00016200ff0877ac */ /* 0x000ea20008000c00 */
[----:B------:R-:W3:Y:S01]  /*2990*/  LDCU UR12, c[0x0][0xb0c] ;  /* 0x00016180ff0c77ac */ /* 0x000ee20008000800 */
[----:B------:R-:W4:Y:S01]  /*29a0*/  LDCU UR13, c[0x0][0xb20] ;  /* 0x00016400ff0d77ac */ /* 0x000f220008000800 */
[----:B--2---:R-:W-:Y:S02]  /*29b0*/  UIMAD.WIDE.U32 UR6, UR45, UR8, URZ ;  /* 0x000000082d0672a5 */ /* 0x004fe4000f8e00ff */
[----:B------:R-:W-:Y:S02]  /*29c0*/  UIMAD.WIDE.U32 UR4, UR44, UR11, URZ ;  /* 0x0000000b2c0472a5 */ /* 0x000fe4000f8e00ff */
[----:B---3--:R-:W-:Y:S02]  /*29d0*/  UISETP.NE.AND UP2, UPT, UR12, 0x1, UPT ;  /* 0x000000010c00788c */ /* 0x008fe4000bf45270 */
[----:B------:R-:W-:Y:S01]  /*29e0*/  UISETP.NE.AND UP0, UPT, UR10, 0x1, UPT ;  /* 0x000000010a00788c */ /* 0x000fe2000bf05270 */
[----:B------:R-:W-:-:S02]  /*29f0*/  UMOV UR6, UR7 ;  /* 0x0000000700067c82 */ /* 0x000fc40008000000 */
[----:B------:R-:W-:Y:S01]  /*2a00*/  UMOV UR4, UR5 ;  /* 0x0000000500047c82 */ /* 0x000fe20008000000 */
[----:B------:R-:W-:Y:S02]  /*2a10*/  USHF.R.U32.HI UR9, URZ, UR9, UR6 ;  /* 0x00000009ff097299 */ /* 0x000fe40008011606 */
[----:B----4-:R-:W-:Y:S02]  /*2a20*/  USHF.R.U32.HI UR4, URZ, UR13, UR4 ;  /* 0x0000000dff047299 */ /* 0x010fe40008011604 */
[----:B------:R-:W-:Y:S02]  /*2a30*/  USEL UR5, UR45, UR9, !UP2 ;  /* 0x000000092d057287 */ /* 0x000fe4000d000000 */
[----:B------:R-:W-:-:S04]  /*2a40*/  USEL UR4, UR44, UR4, !UP0 ;  /* 0x000000042c047287 */ /* 0x000fc8000c000000 */
[----:B------:R-:W-:Y:S02]  /*2a50*/  UIADD3 UR6, UPT, UPT, UR5, -UR4, URZ ;  /* 0x8000000405067290 */ /* 0x000fe4000fffe0ff */
[----:B------:R-:W-:Y:S02]  /*2a60*/  UIADD3 UR4, UPT, UPT, -UR5, UR4, URZ ;  /* 0x0000000405047290 */ /* 0x000fe4000fffe1ff */
[----:B------:R-:W-:Y:S02]  /*2a70*/  UIMAD UR44, UR6, UR10, UR44 ;  /* 0x0000000a062c72a4 */ /* 0x000fe4000f8e022c */
[----:B------:R-:W-:-:S12]  /*2a80*/  UIMAD UR45, UR4, UR12, UR45 ;  /* 0x0000000c042d72a4 */ /* 0x000fd8000f8e022d */
.L_x_43:
[----:B------:R-:W-:Y:S01]  /*2a90*/  VIADD R11, R11, 0x1 ;  /* 0x000000010b0b7836 */ /* 0x000fe20000000000 */
[----:B------:R-:W-:Y:S02]  /*2aa0*/  R2UR UR5, R51 ;  /* 0x00000000330572ca */ /* 0x000fe400000e0000 */
[----:B------:R-:W-:Y:S02]  /*2ab0*/  R2UR UR4, R50 ;  /* 0x00000000320472ca */ /* 0x000fe400000e0000 */
[C---:B------:R-:W-:Y:S02]  /*2ac0*/  ISETP.NE.AND P0, PT, R11.reuse, 0x2, PT ;  /* 0x000000020b00780c */ /* 0x040fe40003f05270 */
[----:B------:R-:W-:Y:S02]  /*2ad0*/  PLOP3.LUT P1, PT, PT, PT, PT, 0x80, 0x8 ;  /* 0x000000000008781c */ /* 0x000fe40003f2f070 */
[----:B-1----:R-:W-:Y:S02]  /*2ae0*/  SEL R0, RZ, 0x1, P0 ;  /* 0x00000001ff007807 */ /* 0x002fe40000000000 */
[----:B------:R-:W-:-:S02]  /*2af0*/  SEL R11, R11, RZ, P0 ;  /* 0x000000ff0b0b7207 */ /* 0x000fc40000000000 */
[----:B------:R-:W-:Y:S01]  /*2b00*/  LOP3.LUT R10, R10, R0, RZ, 0x3c, !PT ;  /* 0x000000000a0a7212 */ /* 0x000fe200078e3cff */
[----:B------:R-:W-:Y:S02]  /*2b10*/  UIADD3 UR27, UPT, UPT, UR45, UR5, URZ ;  /* 0x000000052d1b7290 */ /* 0x000fe4000fffe0ff */
[----:B------:R-:W-:Y:S01]  /*2b20*/  UIADD3 UR26, UPT, UPT, UR44, UR4, URZ ;  /* 0x000000042c1a7290 */ /* 0x000fe2000fffe0ff */
[----:B------:R-:W-:Y:S11]  /*2b30*/  BRA.U UP1, `(.L_x_44) ;  /* 0xffffffed01b07547 */ /* 0x000ff6000b83ffff */
[----:B------:R-:W-:Y:S01]  /*2b40*/  UIADD3 UR14, UPT, UPT, UR14, 0x40, URZ ;  /* 0x000000400e0e7890 */ /* 0x000fe2000fffe0ff */
[----:B------:R-:W-:-:S03]  /*2b50*/  SHF.L.U32 R2, R12, 0x1f, RZ ;  /* 0x0000001f0c027819 */ /* 0x000fc600000006ff */
[----:B------:R-:W-:-:S09]  /*2b60*/  ULEA UR4, UR15, UR14, 0x3 ;  /* 0x0000000e0f047291 */ /* 0x000fd2000f8e18ff */
[----:B------:R-:W1:Y:S02]  /*2b70*/  SYNCS.PHASECHK.TRANS64.TRYWAIT P0, [UR4], R2 ;  /* 0x00000002ff0075a7 */ /* 0x000e640008001104 */
[----:B-1----:R-:W-:Y:S05]  /*2b80*/  @!P0 BRA `(.L_x_45) ;  /* 0x0000005800408947 */ /* 0x002fea0003800000 */
.L_x_144:
[----:B------:R-:W-:-:S04]  /*2b90*/  UIADD3 UR4, UPT, UPT, UR15, 0x1, URZ ;  /* 0x000000010f047890 */ /* 0x000fc8000fffe0ff */
[----:B------:R-:W-:-:S04]  /*2ba0*/  UISETP.NE.AND UP0, UPT, UR4, 0x8, UPT ;  /* 0x000000080400788c */ /* 0x000fc8000bf05270 */
[----:B------:R-:W-:Y:S02]  /*2bb0*/  USEL UR6, URZ, 0x1, UP0 ;  /* 0x00000001ff067887 */ /* 0x000fe40008000000 */
[----:B------:R-:W-:-:S04]  /*2bc0*/  USEL UR4, UR4, URZ, UP0 ;  /* 0x000000ff04047287 */ /* 0x000fc80008000000 */
[----:B------:R-:W-:Y:S01]  /*2bd0*/  ULEA UR5, UR4, UR14, 0x3 ;  /* 0x0000000e04057291 */ /* 0x000fe2000f8e18ff */
[----:B-1----:R-:W-:-:S04]  /*2be0*/  LOP3.LUT R2, R12, UR6, RZ, 0x3c, !PT ;  /* 0x000000060c027c12 */ /* 0x002fc8000f8e3cff */
[----:B------:R-:W-:-:S04]  /*2bf0*/  SHF.L.U32 R3, R2, 0x1f, RZ ;  /* 0x0000001f02037819 */ /* 0x000fc800000006ff */
[----:B------:R-:W1:Y:S02]  /*2c00*/  SYNCS.PHASECHK.TRANS64.TRYWAIT P0, [UR5], R3 ;  /* 0x00000003ff0075a7 */ /* 0x000e640008001105 */
[----:B-1----:R-:W-:Y:S05]  /*2c10*/  @!P0 BRA `(.L_x_46) ;  /* 0x0000005800348947 */ /* 0x002fea0003800000 */
.L_x_146:
[----:B------:R-:W-:-:S04]  /*2c20*/  UIADD3 UR4, UPT, UPT, UR4, 0x1, URZ ;  /* 0x0000000104047890 */ /* 0x000fc8000fffe0ff */
[----:B------:R-:W-:-:S04]  /*2c30*/  UISETP.NE.AND UP0, UPT, UR4, 0x8, UPT ;  /* 0x000000080400788c */ /* 0x000fc8000bf05270 */
[----:B------:R-:W-:Y:S02]  /*2c40*/  USEL UR6, URZ, 0x1, UP0 ;  /* 0x00000001ff067887 */ /* 0x000fe40008000000 */
[----:B------:R-:W-:-:S04]  /*2c50*/  USEL UR4, UR4, URZ, UP0 ;  /* 0x000000ff04047287 */ /* 0x000fc80008000000 */
[----:B------:R-:W-:Y:S01]  /*2c60*/  ULEA UR5, UR4, UR14, 0x3 ;  /* 0x0000000e04057291 */ /* 0x000fe2000f8e18ff */
[----:B------:R-:W-:-:S04]  /*2c70*/  LOP3.LUT R2, R2, UR6, RZ, 0x3c, !PT ;  /* 0x0000000602027c12 */ /* 0x000fc8000f8e3cff */
[----:B-1----:R-:W-:-:S04]  /*2c80*/  SHF.L.U32 R3, R2, 0x1f, RZ ;  /* 0x0000001f02037819 */ /* 0x002fc800000006ff */
[----:B------:R-:W1:Y:S02]  /*2c90*/  SYNCS.PHASECHK.TRANS64.TRYWAIT P0, [UR5], R3 ;  /* 0x00000003ff0075a7 */ /* 0x000e640008001105 */
[----:B-1----:R-:W-:Y:S05]  /*2ca0*/  @!P0 BRA `(.L_x_47) ;  /* 0x0000005800288947 */ /* 0x002fea0003800000 */
.L_x_148:
        /* <DEDUP_REMOVED lines=9> */
.L_x_150:
        /* <DEDUP_REMOVED lines=9> */
.L_x_152:
        /* <DEDUP_REMOVED lines=9> */
.L_x_154:
        /* <DEDUP_REMOVED lines=9> */
.L_x_156:
[----:B------:R-:W-:-:S04]  /*2ef0*/  UIADD3 UR4, UPT, UPT, UR4, 0x1, URZ ;  /* 0x0000000104047890 */ /* 0x000fc8000fffe0ff */
[----:B------:R-:W-:-:S04]  /*2f00*/  UISETP.NE.AND UP0, UPT, UR4, 0x8, UPT ;  /* 0x000000080400788c */ /* 0x000fc8000bf05270 */
[----:B------:R-:W-:Y:S02]  /*2f10*/  USEL UR5, URZ, 0x1, UP0 ;  /* 0x00000001ff057887 */ /* 0x000fe40008000000 */
[----:B------:R-:W-:-:S04]  /*2f20*/  USEL UR4, UR4, URZ, UP0 ;  /* 0x000000ff04047287 */ /* 0x000fc80008000000 */
[----:B------:R-:W-:Y:S01]  /*2f30*/  ULEA UR4, UR4, UR14, 0x3 ;  /* 0x0000000e04047291 */ /* 0x000fe2000f8e18ff */
[----:B------:R-:W-:-:S04]  /*2f40*/  LOP3.LUT R2, R2, UR5, RZ, 0x3c, !PT ;  /* 0x0000000502027c12 */ /* 0x000fc8000f8e3cff */
[----:B------:R-:W-:Y:S01]  /*2f50*/  SHF.L.U32 R2, R2, 0x1f, RZ ;  /* 0x0000001f02027819 */ /* 0x000fe200000006ff */
[----:B-1----:R-:W-:-:S07]  /*2f60*/  IMAD.U32 R0, RZ, RZ, UR4 ;  /* 0x00000004ff007e24 */ /* 0x002fce000f8e00ff */
.L_x_52:
[----:B-1----:R1:W2:Y:S02]  /*2f70*/  SYNCS.PHASECHK.TRANS64.TRYWAIT P0, [R0+URZ], R2 ;  /* 0x00000002000075a7 */ /* 0x0022a400080011ff */
[----:B--2---:R-:W-:Y:S05]  /*2f80*/  @!P0 NANOSLEEP.SYNCS 0x989680 ;  /* 0x009896800000895d */ /* 0x004fea0003900000 */
[----:B------:R-:W2:Y:S02]  /*2f90*/  @!P0 SYNCS.PHASECHK.TRANS64 P0, [R0+URZ], R2 ;  /* 0x00000002000085a7 */ /* 0x000ea400080010ff */
[----:B--2---:R-:W-:Y:S05]  /*2fa0*/  @P0 EXIT ;  /* 0x000000000000094d */ /* 0x004fea0003800000 */
[----:B------:R-:W-:Y:S05]  /*2fb0*/  BRA `(.L_x_52) ;  /* 0xfffffffc00ec7947 */ /* 0x000fea000383ffff */
.L_x_22:
[----:B------:R-:W-:-:S04]  /*2fc0*/  UISETP.NE.AND UP0, UPT, UR55, URZ, UPT ;  /* 0x000000ff3700728c */ /* 0x000fc8000bf05270 */
[----:B------:R-:W-:-:S09]  /*2fd0*/  UISETP.NE.OR UP0, UPT, UR20, 0x1, UP0 ;  /* 0x000000011400788c */ /* 0x000fd20008705670 */
[----:B------:R-:W-:Y:S05]  /*2fe0*/  BRA.U UP0, `(.L_x_53) ;  /* 0x0000000500487547 */ /* 0x000fea000b800000 */
[----:B------:R-:W-:Y:S01]  /*2ff0*/  ISETP.GE.U32.AND P2, PT, R3, 0x4, PT ;  /* 0x000000040300780c */ /* 0x000fe20003f46070 */
[----:B------:R-:W-:Y:S01]  /*3000*/  IMAD.MOV.U32 R12, RZ, RZ, 0x1 ;  /* 0x00000001ff0c7424 */ /* 0x000fe200078e00ff */
[----:B------:R-:W-:Y:S02]  /*3010*/  CS2R R10, SRZ ;  /* 0x00000000000a7805 */ /* 0x000fe4000001ff00 */
[----:B------:R-:W-:Y:S01]  /*3020*/  CS2R R8, SRZ ;  /* 0x0000000000087805 */ /* 0x000fe2000001ff00 */
[----:B------:R-:W-:Y:S01]  /*3030*/  UMOV UR6, 0x400 ;  /* 0x0000040000067882 */ /* 0x000fe20000000000 */
[----:B------:R-:W-:Y:S01]  /*3040*/  UMOV UR5, URZ ;  /* 0x000000ff00057c82 */ /* 0x000fe20008000000 */
[----:B------:R-:W-:-:S12]  /*3050*/  ULEA UR6, UR55, UR6, 0x18 ;  /* 0x0000000637067291 */ /* 0x000fd8000f8ec0ff */
.L_x_57:
[----:B------:R-:W-:Y:S02]  /*3060*/  LEA R0, R8, UR6, 0x3 ;  /* 0x0000000608007c11 */ /* 0x000fe4000f8e18ff */
[----:B------:R-:W-:-:S03]  /*3070*/  SHF.L.U32 R4, R9, 0x1f, RZ ;  /* 0x0000001f09047819 */ /* 0x000fc600000006ff */
[----:B------:R-:W-:Y:S01]  /*3080*/  VIADD R5, R0, 0x130 ;  /* 0x0000013000057836 */ /* 0x000fe20000000000 */
[----:B------:R-:W2:Y:S02]  /*3090*/  SYNCS.PHASECHK.TRANS64.TRYWAIT P0, [R0+URZ+0x120], R4 ;  /* 0x00012004000075a7 */ /* 0x000ea400080011ff */
[----:B--2---:R-:W-:Y:S05]  /*30a0*/  @!P0 BRA `(.L_x_54) ;  /* 0x0000005400a08947 */ /* 0x004fea0003800000 */
.L_x_157:
[----:B------:R-:W-:Y:S01]  /*30b0*/  ULEA UR4, UR5, UR6, 0x3 ;  /* 0x0000000605047291 */ /* 0x000fe2000f8e18ff */
[----:B--2---:R-:W-:Y:S01]  /*30c0*/  PRMT R0, RZ, 0x654, R5 ;  /* 0x00000654ff007816 */ /* 0x004fe20000000005 */
[----:B------:R-:W-:Y:S01]  /*30d0*/  @!P2 IMAD.MOV.U32 R4, RZ, RZ, 0x10 ;  /* 0x00000010ff04a424 */ /* 0x000fe200078e00ff */
[----:B------:R-:W-:Y:S01]  /*30e0*/  SHF.L.U32 R5, R12, 0x1f, RZ ;  /* 0x0000001f0c057819 */ /* 0x000fe200000006ff */
[----:B------:R-:W-:Y:S01]  /*30f0*/  UIADD3 UR7, UPT, UPT, UR4, 0xc0, URZ ;  /* 0x000000c004077890 */ /* 0x000fe2000fffe0ff */
[----:B------:R2:W-:Y:S05]  /*3100*/  SYNCS.ARRIVE.TRANS64.RED.A1T0 RZ, [R0+URZ], RZ ;  /* 0x000000ff00ff79a7 */ /* 0x0005ea00081004ff */
[----:B------:R-:W-:Y:S01]  /*3110*/  IMAD.U32 R6, RZ, RZ, UR7 ;  /* 0x00000007ff067e24 */ /* 0x000fe2000f8e00ff */
[----:B------:R-:W3:Y:S04]  /*3120*/  SYNCS.PHASECHK.TRANS64.TRYWAIT P0, [UR4+0xd0], R5 ;  /* 0x0000d005ff0075a7 */ /* 0x000ee80008001104 */
[----:B------:R-:W-:Y:S01]  /*3130*/  PRMT R6, R3, 0x654, R6 ;  /* 0x0000065403067816 */ /* 0x000fe20000000006 */
[----:B--23--:R-:W-:Y:S06]  /*3140*/  @!P0 BRA `(.L_x_55) ;  /* 0x00000054008c8947 */ /* 0x00cfec0003800000 */
.L_x_159:
[----:B------:R-:W-:Y:S01]  /*3150*/  ULEA UR8, UR5, UR6, 0x4 ;  /* 0x0000000605087291 */ /* 0x000fe2000f8e20ff */
[----:B------:R-:W-:Y:S01]  /*3160*/  SEL R2, R6, R2, !P2 ;  /* 0x0000000206027207 */ /* 0x000fe20005000000 */
[----:B------:R-:W-:Y:S01]  /*3170*/  UIADD3 UR9, UPT, UPT, UR4, 0xc0, URZ ;  /* 0x000000c004097890 */ /* 0x000fe2000fffe0ff */
[----:B--2---:R-:W-:Y:S01]  /*3180*/  LEA R0, R11, UR6, 0x3 ;  /* 0x000000060b007c11 */ /* 0x004fe2000f8e18ff */
[----:B------:R-:W-:Y:S01]  /*3190*/  UIADD3 UR8, UPT, UPT, UR8, 0x150, URZ ;  /* 0x0000015008087890 */ /* 0x000fe2000fffe0ff */
[----:B------:R2:W-:Y:S01]  /*31a0*/  @!P2 SYNCS.ARRIVE.TRANS64.RED RZ, [R2+URZ], R4 ;  /* 0x0000000402ffa9a7 */ /* 0x0005e200080004ff */
[----:B------:R-:W-:Y:S01]  /*31b0*/  UIADD3 UR4, UPT, UPT, UR5, 0x1, URZ ;  /* 0x0000000105047890 */ /* 0x000fe2000fffe0ff */
[----:B------:R-:W-:-:S03]  /*31c0*/  VIADD R8, R8, 0x1 ;  /* 0x0000000108087836 */ /* 0x000fc60000000000 */
[----:B------:R-:W-:Y:S02]  /*31d0*/  UISETP.NE.AND UP0, UPT, UR4, 0x2, UPT ;  /* 0x000000020400788c */ /* 0x000fe4000bf05270 */
[----:B------:R-:W-:Y:S01]  /*31e0*/  ISETP.NE.AND P0, PT, R8, 0x2, PT ;  /* 0x000000020800780c */ /* 0x000fe20003f05270 */
[----:B------:R-:W-:Y:S06]  /*31f0*/  UGETNEXTWORKID.BROADCAST [UR8], [UR9] ;  /* 0x00000000080073ca */ /* 0x000fec0008000100 */
[----:B------:R-:W-:Y:S02]  /*3200*/  USEL UR7, URZ, 0x1, UP0 ;  /* 0x00000001ff077887 */ /* 0x000fe40008000000 */
[----:B------:R-:W-:-:S04]  /*3210*/  USEL UR5, UR4, URZ, UP0 ;  /* 0x000000ff04057287 */ /* 0x000fc80008000000 */
[----:B------:R-:W-:Y:S02]  /*3220*/  LOP3.LUT R12, R12, UR7, RZ, 0x3c, !PT ;  /* 0x000000070c0c7c12 */ /* 0x000fe4000f8e3cff */
[----:B--2---:R-:W-:-:S04]  /*3230*/  SHF.L.U32 R4, R10, 0x1f, RZ ;  /* 0x0000001f0a047819 */ /* 0x004fc800000006ff */
[----:B------:R-:W2:Y:S02]  /*3240*/  SYNCS.PHASECHK.TRANS64.TRYWAIT P1, [R0+URZ+0xc0], R4 ;  /* 0x0000c004000075a7 */ /* 0x000ea400080211ff */
[----:B--2---:R-:W-:Y:S05]  /*3250*/  @!P1 BRA `(.L_x_56) ;  /* 0x0000005400609947 */ /* 0x004fea0003800000 */
.L_x_160:
[C---:B--2---:R-:W-:Y:S01]  /*3260*/  LEA R4, R11.reuse, UR6, 0x4 ;  /* 0x000000060b047c11 */ /* 0x044fe2000f8e20ff */
[----:B------:R-:W-:Y:S01]  /*3270*/  VIADD R0, R0, 0xd0 ;  /* 0x000000d000007836 */ /* 0x000fe20000000000 */
[----:B------:R-:W-:Y:S01]  /*3280*/  SEL R8, R8, RZ, P0 ;  /* 0x000000ff08087207 */ /* 0x000fe20000000000 */
[----:B------:R-:W-:-:S03]  /*3290*/  VIADD R11, R11, 0x1 ;  /* 0x000000010b0b7836 */ /* 0x000fc60000000000 */
[----:B------:R-:W2:Y:S01]  /*32a0*/  LDS.128 R4, [R4+0x150] ;  /* 0x0001500004047984 */ /* 0x000ea20000000c00 */
[----:B------:R-:W-:Y:S02]  /*32b0*/  PRMT R0, RZ, 0x654, R0 ;  /* 0x00000654ff007816 */ /* 0x000fe40000000000 */
[C---:B------:R-:W-:Y:S01]  /*32c0*/  ISETP.NE.AND P1, PT, R11.reuse, 0x2, PT ;  /* 0x000000020b00780c */ /* 0x040fe20003f25270 */
[----:B------:R-:W-:Y:S01]  /*32d0*/  @!PT LDS RZ, [RZ] ;  /* 0x00000000fffff984 */ /* 0x000fe20000000800 */
[----:B------:R-:W-:Y:S01]  /*32e0*/  @!PT LDS RZ, [RZ] ;  /* 0x00000000fffff984 */ /* 0x000fe20000000800 */
[----:B------:R-:W-:Y:S01]  /*32f0*/  @!PT LDS RZ, [RZ] ;  /* 0x00000000fffff984 */ /* 0x000fe20000000800 */
[----:B------:R-:W-:Y:S01]  /*3300*/  @!PT LDS RZ, [RZ] ;  /* 0x00000000fffff984 */ /* 0x000fe20000000800 */
[----:B------:R3:W-:Y:S06]  /*3310*/  MEMBAR.ALL.CTA ;  /* 0x0000000000007992 */ /* 0x0007ec0000008000 */
[----:B---3--:R-:W3:Y:S01]  /*3320*/  FENCE.VIEW.ASYNC.S ;  /* 0x00000000000073c6 */ /* 0x008ee20000000000 */
[----:B------:R-:W-:Y:S01]  /*3330*/  SEL R11, R11, RZ, P1 ;  /* 0x000000ff0b0b7207 */ /* 0x000fe20000800000 */
[----:B---3--:R3:W-:Y:S01]  /*3340*/  SYNCS.ARRIVE.TRANS64.RED.A1T0 RZ, [R0+URZ], RZ ;  /* 0x000000ff00ff79a7 */ /* 0x0087e200081004ff */
[----:B--2---:R-:W-:-:S02]  /*3350*/  LOP3.LUT P3, RZ, R6, 0x1, RZ, 0xc0, !PT ;  /* 0x0000000106ff7812 */ /* 0x004fc4000786c0ff */
[----:B------:R-:W-:-:S04]  /*3360*/  SEL R4, RZ, 0x1, P1 ;  /* 0x00000001ff047807 */ /* 0x000fc80000800000 */
[----:B------:R-:W-:Y:S02]  /*3370*/  LOP3.LUT R10, R10, R4, RZ, 0x3c, !PT ;  /* 0x000000040a0a7212 */ /* 0x000fe400078e3cff */
[----:B---3--:R-:W-:-:S04]  /*3380*/  SEL R0, RZ, 0x1, P0 ;  /* 0x00000001ff007807 */ /* 0x008fc80000000000 */
[----:B------:R-:W-:Y:S01]  /*3390*/  LOP3.LUT R9, R9, R0, RZ, 0x3c, !PT ;  /* 0x0000000009097212 */ /* 0x000fe200078e3cff */
[----:B------:R-:W-:Y:S06]  /*33a0*/  @P3 BRA `(.L_x_57) ;  /* 0xfffffffc002c3947 */ /* 0x000fec000383ffff */
[----:B------:R-:W-:Y:S01]  /*33b0*/  ULEA UR4, UR5, UR6, 0x3 ;  /* 0x0000000605047291 */ /* 0x000fe2000f8e18ff */
[----:B------:R-:W-:-:S08]  /*33c0*/  SHF.L.U32 R2, R12, 0x1f, RZ ;  /* 0x0000001f0c027819 */ /* 0x000fd000000006ff */
[----:B------:R-:W2:Y:S02]  /*33d0*/  SYNCS.PHASECHK.TRANS64 P0, [UR4+0xd0], R2 ;  /* 0x0000d002ff0075a7 */ /* 0x000ea40008001004 */
[----:B--2---:R-:W-:Y:S05]  /*33e0*/  @P0 BRA `(.L_x_58) ;  /* 0x0000000000080947 */ /* 0x004fea0003800000 */
[----:B------:R-:W2:Y:S02]  /*33f0*/  SYNCS.PHASECHK.TRANS64.TRYWAIT P0, [UR4+0xd0], R2 ;  /* 0x0000d002ff0075a7 */ /* 0x000ea40008001104 */
[----:B--2---:R-:W-:Y:S05]  /*3400*/  @!P0 BRA `(.L_x_59) ;  /* 0x0000005400088947 */ /* 0x004fea0003800000 */
.L_x_58:
[----:B------:R-:W-:-:S04]  /*3410*/  UIADD3 UR7, UPT, UPT, UR5, 0x1, URZ ;  /* 0x0000000105077890 */ /* 0x000fc8000fffe0ff */
[----:B------:R-:W-:-:S04]  /*3420*/  UISETP.NE.AND UP0, UPT, UR7, 0x2, UPT ;  /* 0x000000020700788c */ /* 0x000fc8000bf05270 */
[----:B------:R-:W-:Y:S02]  /*3430*/  USEL UR8, URZ, 0x1, UP0 ;  /* 0x00000001ff087887 */ /* 0x000fe40008000000 */
[----:B------:R-:W-:-:S04]  /*3440*/  USEL UR7, UR7, URZ, UP0 ;  /* 0x000000ff07077287 */ /* 0x000fc80008000000 */
[----:B------:R-:W-:Y:S01]  /*3450*/  ULEA UR7, UR7, UR6, 0x3 ;  /* 0x0000000607077291 */ /* 0x000fe2000f8e18ff */
[----:B--2---:R-:W-:-:S04]  /*3460*/  LOP3.LUT R2, R12, UR8, RZ, 0x3c, !PT ;  /* 0x000000080c027c12 */ /* 0x004fc8000f8e3cff */
[----:B------:R-:W-:-:S04]  /*3470*/  SHF.L.U32 R0, R2, 0x1f, RZ ;  /* 0x0000001f02007819 */ /* 0x000fc800000006ff */
[----:B------:R-:W2:Y:S02]  /*3480*/  SYNCS.PHASECHK.TRANS64 P0, [UR7+0xd0], R0 ;  /* 0x0000d000ff0075a7 */ /* 0x000ea40008001007 */
[----:B-12---:R-:W-:Y:S05]  /*3490*/  @P0 EXIT ;  /* 0x000000000000094d */ /* 0x006fea0003800000 */
[----:B------:R-:W-:Y:S02]  /*34a0*/  SHF.L.U32 R2, R2, 0x1f, RZ ;  /* 0x0000001f02027819 */ /* 0x000fe400000006ff */
[----:B------:R-:W-:-:S07]  /*34b0*/  MOV R0, UR7 ;  /* 0x0000000700007c02 */ /* 0x000fce0008000f00 */
.L_x_60:
[----:B-1----:R1:W2:Y:S02]  /*34c0*/  SYNCS.PHASECHK.TRANS64.TRYWAIT P0, [R0+URZ+0xd0], R2 ;  /* 0x0000d002000075a7 */ /* 0x0022a400080011ff */
[----:B--2---:R-:W-:Y:S05]  /*34d0*/  @!P0 NANOSLEEP.SYNCS 0x989680 ;  /* 0x009896800000895d */ /* 0x004fea0003900000 */
[----:B------:R-:W2:Y:S02]  /*34e0*/  @!P0 SYNCS.PHASECHK.TRANS64 P0, [R0+URZ+0xd0], R2 ;  /* 0x0000d002000085a7 */ /* 0x000ea400080010ff */
[----:B--2---:R-:W-:Y:S05]  /*34f0*/  @P0 EXIT ;  /* 0x000000000000094d */ /* 0x004fea0003800000 */
[----:B------:R-:W-:Y:S05]  /*3500*/  BRA `(.L_x_60) ;  /* 0xfffffffc00ec7947 */ /* 0x000fea000383ffff */
.L_x_53:
[----:B------:R-:W-:Y:S05]  /*3510*/  BRA.U UP5, `(.L_x_61) ;  /* 0x0000001505487547 */ /* 0x000fea000b800000 */
[----:B------:R-:W-:Y:S01]  /*3520*/  UMOV UR4, 0x40 ;  /* 0x0000004000047882 */ /* 0x000fe20000000000 */
[----:B------:R-:W-:Y:S01]  /*3530*/  NOP ;  /* 0x0000000000007918 */ /* 0x000fe20000000000 */
[----:B------:R-:W-:Y:S01]  /*3540*/  ULEA UR5, UR55, UR4, 0x18 ;  /* 0x0000000437057291 */ /* 0x000fe2000f8ec0ff */
[----:B------:R-:W-:Y:S02]  /*3550*/  UMOV UR6, 0x400 ;  /* 0x0000040000067882 */ /* 0x000fe40000000000 */
[----:B------:R-:W-:-:S06]  /*3560*/  ULEA UR6, UR55, UR6, 0x18 ;  /* 0x0000000637067291 */ /* 0x000fcc000f8ec0ff */
[----:B------:R-:W2:Y:S02]  /*3570*/  LDS.U8 R3, [UR5+0x1c] ;  /* 0x00001c05ff037984 */ /* 0x000ea40008000000 */
[----:B--2---:R-:W-:-:S13]  /*3580*/  ISETP.NE.AND P0, PT, R3, RZ, PT ;  /* 0x000000ff0300720c */ /* 0x004fda0003f05270 */
[----:B------:R-:W-:Y:S05]  /*3590*/  @P0 BRA `(.L_x_62) ;  /* 0x0000000400080947 */ /* 0x000fea0003800000 */
[----:B------:R-:W-:Y:S02]  /*35a0*/  UISETP.NE.U32.AND UP1, UPT, UR68, 0x1, UPT ;  /* 0x000000014400788c */ /* 0x000fe4000bf25070 */
[----:B------:R-:W-:-:S07]  /*35b0*/  UIADD3 UR7, UPT, UPT, UR5, 0x8, URZ ;  /* 0x0000000805077890 */ /* 0x000fce000fffe0ff */
[----:B------:R-:W-:Y:S05]  /*35c0*/  BRA.U !UP1, `(.L_x_63) ;  /* 0x00000001099c7547 */ /* 0x000fea000b800000 */
[----:B------:R-:W-:Y:S01]  /*35d0*/  ELECT P0, URZ, PT ;  /* 0x0000000000ff782f */ /* 0x000fe20003800000 */
[----:B------:R-:W-:-:S12]  /*35e0*/  BSSY B0, `(.L_x_63) ;  /* 0x0000025000007945 */ /* 0x000fd80003800000 */
[----:B------:R-:W-:Y:S05]  /*35f0*/  @!P0 BRA `(.L_x_64) ;  /* 0x00000000008c8947 */ /* 0x000fea0003800000 */
[----:B------:R-:W-:-:S05]  /*3600*/  UMOV UR4, 0x10 ;  /* 0x0000001000047882 */ /* 0x000fca0000000000 */
[----:B------:R-:W-:Y:S04]  /*3610*/  DEPBAR.LE SB2, 0x36 ;  /* 0x0000ad800000791a */ /* 0x000fe80000000000 */
[----:B------:R-:W2:Y:S02]  /*3620*/  UTCATOMSWS.2CTA.FIND_AND_SET.ALIGN UP0, UR4, UR4 ;  /* 0x00000004000475e3 */ /* 0x000ea40008200800 */
[----:B--2---:R-:W-:Y:S01]  /*3630*/  MOV R10, UR4 ;  /* 0x00000004000a7c02 */ /* 0x004fe20008000f00 */
[----:B------:R-:W-:Y:S06]  /*3640*/  BRA.U UP0, `(.L_x_65) ;  /* 0x0000000100187547 */ /* 0x000fec000b800000 */
.L_x_66:
[----:B------:R-:W-:Y:S05]  /*3650*/  NANOSLEEP 0x64 ;  /* 0x000000640000795d */ /* 0x000fea0003800000 */
[----:B------:R-:W-:-:S05]  /*3660*/  UMOV UR4, 0x10 ;  /* 0x0000001000047882 */ /* 0x000fca0000000000 */
[----:B------:R-:W-:Y:S04]  /*3670*/  DEPBAR.LE SB2, 0x36 ;  /* 0x0000ad800000791a */ /* 0x000fe80000000000 */
[----:B------:R-:W2:Y:S02]  /*3680*/  UTCATOMSWS.2CTA.FIND_AND_SET.ALIGN UP0, UR4, UR4 ;  /* 0x00000004000475e3 */ /* 0x000ea40008200800 */
[----:B--2---:R-:W-:Y:S01]  /*3690*/  MOV R10, UR4 ;  /* 0x00000004000a7c02 */ /* 0x004fe20008000f00 */
[----:B------:R-:W-:Y:S05]  /*36a0*/  BRA.U !UP0, `(.L_x_66) ;  /* 0xfffffffd08e87547 */ /* 0x000fea000b83ffff */
.L_x_65:
[----:B------:R-:W2:Y:S01]  /*36b0*/  LDS R6, [UR5+0x10] ;  /* 0x00001005ff067984 */ /* 0x000ea20008000800 */
[----:B------:R-:W-:Y:S01]  /*36c0*/  IMAD.U32 R3, RZ, RZ, UR6 ;  /* 0x00000006ff037e24 */ /* 0x000fe2000f8e00ff */
[----:B------:R-:W-:-:S03]  /*36d0*/  MOV R4, UR69 ;  /* 0x0000004500047c02 */ /* 0x000fc60008000f00 */
[----:B------:R-:W-:Y:S01]  /*36e0*/  VIADD R3, R3, 0x170 ;  /* 0x0000017003037836 */ /* 0x000fe20000000000 */
[----:B--2---:R-:W-:-:S04]  /*36f0*/  SHF.L.U32 R6, R6, 0x1f, RZ ;  /* 0x0000001f06067819 */ /* 0x004fc800000006ff */
[----:B------:R-:W2:Y:S02]  /*3700*/  SYNCS.PHASECHK.TRANS64.TRYWAIT P0, [UR5+0x8], R6 ;  /* 0x00000806ff0075a7 */ /* 0x000ea40008001105 */
[----:B--2---:R-:W-:Y:S05]  /*3710*/  @P0 BRA `(.L_x_67) ;  /* 0x0000000000080947 */ /* 0x004fea0003800000 */
[----:B------:R-:W2:Y:S02]  /*3720*/  SYNCS.PHASECHK.TRANS64.TRYWAIT P0, [UR5+0x8], R6 ;  /* 0x00000806ff0075a7 */ /* 0x000ea40008001105 */
[----:B--2---:R-:W-:Y:S05]  /*3730*/  @!P0 BRA `(.L_x_68) ;  /* 0x0000005000548947 */ /* 0x004fea0003800000 */
.L_x_67:
[----:B------:R-:W-:Y:S01]  /*3740*/  PRMT R4, R4, 0x654, R3 ;  /* 0x0000065404047816 */ /* 0x000fe20000000003 */
[----:B------:R-:W-:Y:S01]  /*3750*/  HFMA2 R3, -RZ, RZ, 0, 5.9604644775390625e-08 ;  /* 0x00000001ff037431 */ /* 0x000fe200000001ff */
[----:B------:R-:W-:Y:S01]  /*3760*/  UPRMT UR4, UR69, 0x654, UR7 ;  /* 0x0000065445047896 */ /* 0x000fe20008000007 */
[----:B------:R-:W-:Y:S02]  /*3770*/  IMAD.MOV.U32 R8, RZ, RZ, 0xffff ;  /* 0x0000ffffff087424 */ /* 0x000fe400078e00ff */
[----:B--2---:R-:W-:Y:S02]  /*3780*/  IMAD.MOV.U32 R6, RZ, RZ, 0x4 ;  /* 0x00000004ff067424 */ /* 0x004fe400078e00ff */
[----:B------:R-:W-:Y:S01]  /*3790*/  IMAD.SHL.U32 R9, R10, 0x20, RZ ;  /* 0x000000200a097824 */ /* 0x000fe200078e00ff */
[----:B------:R-:W-:Y:S02]  /*37a0*/  MOV R5, UR4 ;  /* 0x0000000400057c02 */ /* 0x000fe40008000f00 */
[-C--:B------:R-:W-:Y:S01]  /*37b0*/  SHF.L.U32 R8, R8, R10.reuse, RZ ;  /* 0x0000000a08087219 */ /* 0x080fe200000006ff */
[----:B------:R2:W-:Y:S01]  /*37c0*/  SYNCS.ARRIVE.TRANS64.RED RZ, [UR4], R6 ;  /* 0x00000006ffff79a7 */ /* 0x0005e20008000404 */
[----:B------:R-:W-:Y:S01]  /*37d0*/  SHF.L.U32 R7, R3, R10, RZ ;  /* 0x0000000a03077219 */ /* 0x000fe200000006ff */
[----:B------:R2:W-:Y:S04]  /*37e0*/  STS [UR6+0x170], R9 ;  /* 0x00017009ff007988 */ /* 0x0005e80008000806 */
[----:B------:R2:W-:Y:S04]  /*37f0*/  STAS [R4.64], R10 ;  /* 0x0000000a04007dbd */ /* 0x0005e8000c0008ff */
[----:B------:R2:W-:Y:S04]  /*3800*/  ATOMS.OR RZ, [UR5+0x14], R8 ;  /* 0x00001408ffff798c */ /* 0x0005e8000b000005 */
[----:B------:R2:W-:Y:S04]  /*3810*/  ATOMS.OR RZ, [UR5+0x18], R7 ;  /* 0x00001807ffff798c */ /* 0x0005e8000b000005 */
[----:B------:R2:W-:Y:S02]  /*3820*/  ATOMS.XOR RZ, [UR5+0x10], R3 ;  /* 0x00001003ffff798c */ /* 0x0005e4000b800005 */
.L_x_64:
[----:B-1----:R-:W-:Y:S05]  /*3830*/  BSYNC B0 ;  /* 0x0000000000007941 */ /* 0x002fea0003800000 */
.L_x_63:
[----:B------:R-:W-:Y:S05]  /*3840*/  BRA.U UP1, `(.L_x_69) ;  /* 0x00000001016c7547 */ /* 0x000fea000b800000 */
[----:B------:R-:W-:-:S03]  /*3850*/  UMOV UR4, 0xffffffff ;  /* 0xffffffff00047882 */ /* 0x000fc60000000000 */
[----:B------:R-:W-:Y:S05]  /*3860*/  BRA.DIV UR4, `(.L_x_70) ;  /* 0x0000005204207947 */ /* 0x000fea000b800000 */
[----:B------:R-:W-:-:S13]  /*3870*/  ELECT P6, URZ, PT ;  /* 0x0000000000ff782f */ /* 0x000fda00038c0000 */
.L_x_164:
[----:B------:R-:W-:Y:S05]  /*3880*/  @!P6 BRA `(.L_x_69) ;  /* 0x00000000005ce947 */ /* 0x000fea0003800000 */
[----:B--2---:R-:W2:Y:S02]  /*3890*/  LDS R4, [UR5+0x10] ;  /* 0x00001005ff047984 */ /* 0x004ea40008000800 */
[----:B--2---:R-:W-:-:S04]  /*38a0*/  SHF.L.U32 R4, R4, 0x1f, RZ ;  /* 0x0000001f04047819 */ /* 0x004fc800000006ff */
[----:B------:R-:W2:Y:S02]  /*38b0*/  SYNCS.PHASECHK.TRANS64.TRYWAIT P0, [UR5+0x8], R4 ;  /* 0x00000804ff0075a7 */ /* 0x000ea40008001105 */
[----:B--2---:R-:W-:Y:S05]  /*38c0*/  @P0 BRA `(.L_x_71) ;  /* 0x0000000000080947 */ /* 0x004fea0003800000 */
[----:B------:R-:W2:Y:S02]  /*38d0*/  SYNCS.PHASECHK.TRANS64.TRYWAIT P0, [UR5+0x8], R4 ;  /* 0x00000804ff0075a7 */ /* 0x000ea40008001105 */
[----:B--2---:R-:W-:Y:S05]  /*38e0*/  @!P0 BRA `(.L_x_72) ;  /* 0x0000005000208947 */ /* 0x004fea0003800000 */
.L_x_71:
[----:B------:R-:W3:Y:S01]  /*38f0*/  LDS R6, [UR6+0x170] ;  /* 0x00017006ff067984 */ /* 0x000ee20008000800 */
[----:B--2---:R-:W-:Y:S02]  /*3900*/  HFMA2 R3, -RZ, RZ, 0, 5.9604644775390625e-08 ;  /* 0x00000001ff037431 */ /* 0x004fe400000001ff */
[----:B------:R-:W-:Y:S01]  /*3910*/  IMAD.MOV.U32 R4, RZ, RZ, 0xffff ;  /* 0x0000ffffff047424 */ /* 0x000fe200078e00ff */
[----:B------:R-:W-:Y:S01]  /*3920*/  UPRMT UR4, UR69, 0x654, UR7 ;  /* 0x0000065445047896 */ /* 0x000fe20008000007 */
[----:B---3--:R-:W-:-:S03]  /*3930*/  IMAD.SHL.U32 R5, R6, 0x20, RZ ;  /* 0x0000002006057824 */ /* 0x008fc600078e00ff */
[-C--:B------:R-:W-:Y:S02]  /*3940*/  SHF.L.U32 R4, R4, R6.reuse, RZ ;  /* 0x0000000604047219 */ /* 0x080fe400000006ff */
[----:B------:R-:W-:Y:S01]  /*3950*/  SHF.L.U32 R6, R3, R6, RZ ;  /* 0x0000000603067219 */ /* 0x000fe200000006ff */
[----:B------:R3:W-:Y:S04]  /*3960*/  STS [UR6+0x170], R5 ;  /* 0x00017005ff007988 */ /* 0x0007e80008000806 */
[----:B------:R3:W-:Y:S04]  /*3970*/  ATOMS.OR RZ, [UR5+0x14], R4 ;  /* 0x00001404ffff798c */ /* 0x0007e8000b000005 */
[----:B------:R3:W-:Y:S01]  /*3980*/  ATOMS.OR RZ, [UR5+0x18], R6 ;  /* 0x00001806ffff798c */ /* 0x0007e2000b000005 */
[----:B------:R-:W-:Y:S03]  /*3990*/  SYNCS.ARRIVE.TRANS64.RED.A1T0 RZ, [UR4], RZ ;  /* 0x000000ffffff79a7 */ /* 0x000fe60008100404 */
[----:B------:R3:W-:Y:S01]  /*39a0*/  ATOMS.XOR RZ, [UR5+0x10], R3 ;  /* 0x00001003ffff798c */ /* 0x0007e2000b800005 */
[----:B------:R-:W-:Y:S05]  /*39b0*/  BRA `(.L_x_69) ;  /* 0x0000000000107947 */ /* 0x000fea0003800000 */
.L_x_62:
[----:B------:R-:W-:Y:S02]  /*39c0*/  MOV R3, 0xffffffff ;  /* 0xffffffff00037802 */ /* 0x000fe40000000f00 */
[----:B------:R-:W-:-:S03]  /*39d0*/  MOV R4, 0x3a00 ;  /* 0x00003a0000047802 */ /* 0x000fc60000000f00 */
[----:B------:R2:W-:Y:S04]  /*39e0*/  STS [UR6+0x170], R3 ;  /* 0x00017003ff007988 */ /* 0x0005e80008000806 */
[----:B-12--5:R-:W-:Y:S05]  /*39f0*/  CALL.REL.NOINC `($__internal_1_$__cuda_sm10x_tcgen05_guardrail_trap_phase_invalid_during_alloc) ;  /* 0x0000005400807944 */ /* 0x026fea0003c00000 */
.L_x_69:
[----:B------:R-:W-:Y:S05]  /*3a00*/  WARPSYNC.ALL ;  /* 0x0000000000007948 */ /* 0x000fea0003800000 */
[----:B------:R-:W4:Y:S01]  /*3a10*/  S2UR UR4, SR_CgaCtaId ;  /* 0x00000000000479c3 */ /* 0x000f220000008800 */
[----:B------:R-:W-:Y:S01]  /*3a20*/  UMOV UR41, 0x400 ;  /* 0x0000040000297882 */ /* 0x000fe20000000000 */
[----:B------:R-:W-:-:S06]  /*3a30*/  NOP ;  /* 0x0000000000007918 */ /* 0x000fcc0000000000 */
[----:B------:R-:W-:Y:S06]  /*3a40*/  BAR.ARV 0x6, 0xa0 ;  /* 0x0182800000007b1d */ /* 0x000fec0000002000 */
[----:B------:R-:W1:Y:S01]  /*3a50*/  LDCU UR6, c[0x0][0x38c] ;  /* 0x00007180ff0677ac */ /* 0x000e620008000800 */
[----:B------:R-:W-:Y:S01]  /*3a60*/  LOP3.LUT R0, R0, 0xffff, RZ, 0xc0, !PT ;  /* 0x0000ffff00007812 */ /* 0x000fe200078ec0ff */
[----:B--2---:R-:W-:Y:S01]  /*3a70*/  IMAD.MOV.U32 R9, RZ, RZ, 0x1 ;  /* 0x00000001ff097424 */ /* 0x004fe200078e00ff */
[----:B------:R-:W-:Y:S01]  /*3a80*/  LOP3.LUT R2, R2, 0xffff, RZ, 0xc0, !PT ;  /* 0x0000ffff02027812 */ /* 0x000fe200078ec0ff */
[----:B------:R-:W-:Y:S01]  /*3a90*/  IMAD.MOV.U32 R8, RZ, RZ, RZ ;  /* 0x000000ffff087224 */ /* 0x000fe200078e00ff */
[----:B------:R-:W-:Y:S01]  /*3aa0*/  R2UR UR65, R0 ;  /* 0x00000000004172ca */ /* 0x000fe200000e0000 */
[----:B------:R-:W-:Y:S01]  /*3ab0*/  UMOV UR47, URZ ;  /* 0x000000ff002f7c82 */ /* 0x000fe20008000000 */
[----:B------:R-:W-:Y:S01]  /*3ac0*/  R2UR UR43, R2 ;  /* 0x00000000022b72ca */ /* 0x000fe200000e0000 */
[----:B------:R-:W-:Y:S01]  /*3ad0*/  UMOV UR38, URZ ;  /* 0x000000ff00267c82 */ /* 0x000fe20008000000 */
[----:B------:R-:W-:Y:S01]  /*3ae0*/  UMOV UR37, URZ ;  /* 0x000000ff00257c82 */ /* 0x000fe20008000000 */
[----:B----4-:R-:W-:-:S02]  /*3af0*/  ULEA UR41, UR4, UR41, 0x18 ;  /* 0x0000002904297291 */ /* 0x010fc4000f8ec0ff */
[----:B------:R-:W-:Y:S02]  /*3b00*/  UISETP.NE.AND UP3, UPT, UR68, URZ, UPT ;  /* 0x000000ff4400728c */ /* 0x000fe4000bf65270 */
[----:B------:R-:W-:Y:S02]  /*3b10*/  UIADD3 UR5, UPT, UPT, UR41, 0x3300, URZ ;  /* 0x0000330029057890 */ /* 0x000fe4000fffe0ff */
[----:B------:R-:W-:Y:S02]  /*3b20*/  UIADD3 UR4, UPT, UPT, UR41, 0x23300, URZ ;  /* 0x0002330029047890 */ /* 0x000fe4000fffe0ff */
[----:B-1----:R-:W-:Y:S01]  /*3b30*/  UIADD3 UR6, UPT, UPT, UR6, 0x7f, URZ ;  /* 0x0000007f06067890 */ /* 0x002fe2000fffe0ff */
[----:B---3--:R-:W1:Y:S01]  /*3b40*/  LDS R3, [UR41+0x170] ;  /* 0x00017029ff037984 */ /* 0x008e620008000800 */
[----:B------:R-:W-:Y:S02]  /*3b50*/  USHF.R.U32.HI UR5, URZ, 0x4, UR5 ;  /* 0x00000004ff057899 */ /* 0x000fe40008011605 */
[----:B------:R-:W-:-:S02]  /*3b60*/  USHF.R.S32.HI UR64, URZ, 0x1f, UR6 ;  /* 0x0000001fff407899 */ /* 0x000fc40008011406 */
[----:B------:R-:W-:Y:S02]  /*3b70*/  USHF.R.U32.HI UR4, URZ, 0x4, UR4 ;  /* 0x00000004ff047899 */ /* 0x000fe40008011604 */
[----:B------:R-:W-:Y:S02]  /*3b80*/  ULEA.HI UR64, UR64, UR6, URZ, 0x7 ;  /* 0x0000000640407291 */ /* 0x000fe4000f8f38ff */
[----:B------:R-:W-:Y:S02]  /*3b90*/  ULOP3.LUT UR5, UR5, 0x3fff, URZ, 0xc0, !UPT ;  /* 0x00003fff05057892 */ /* 0x000fe4000f8ec0ff */
[----:B------:R-:W-:Y:S02]  /*3ba0*/  USHF.R.S32.HI UR64, URZ, 0x7, UR64 ;  /* 0x00000007ff407899 */ /* 0x000fe40008011440 */
[----:B------:R-:W-:Y:S02]  /*3bb0*/  ULOP3.LUT UR45, UR4, 0x3fff, URZ, 0xc0, !UPT ;  /* 0x00003fff042d7892 */ /* 0x000fe4000f8ec0ff */
[----:B------:R-:W-:Y:S01]  /*3bc0*/  UISETP.LT.AND UP0, UPT, UR64, 0x1, UPT ;  /* 0x000000014000788c */ /* 0x000fe2000bf01270 */
[----:B------:R-:W-:Y:S01]  /*3bd0*/  UMOV UR62, 0x0 ;  /* 0x00000000003e7882 */ /* 0x000fe20000000000 */
        /* <DEDUP_REMOVED lines=9> */
[----:B------:R-:W-:-:S02]  /*3c70*/  ULOP3.LUT UR44, UR5, 0x10000, URZ, 0xfc, !UPT ;  /* 0x00010000052c7892 */ /* 0x000fc4000f8efcff */
[----:B------:R-:W-:Y:S02]  /*3c80*/  ULOP3.LUT UR45, UR45, 0x10000, URZ, 0xfc, !UPT ;  /* 0x000100002d2d7892 */ /* 0x000fe4000f8efcff */
[----:B------:R-:W-:Y:S01]  /*3c90*/  USEL UR66, UR64, 0x1, !UP0 ;  /* 0x0000000140427887 */ /* 0x000fe2000c000000 */
[----:B------:R-:W-:Y:S01]  /*3ca0*/  UMOV UR52, 0x0 ;  /* 0x0000000000347882 */ /* 0x000fe20000000000 */
[----:B------:R-:W-:Y:S01]  /*3cb0*/  UMOV UR53, 0x8100010 ;  /* 0x0810001000357882 */ /* 0x000fe20000000000 */
[----:B------:R-:W-:Y:S01]  /*3cc0*/  UMOV UR50, 0x0 ;  /* 0x0000000000327882 */ /* 0x000fe20000000000 */
[----:B------:R-:W-:Y:S01]  /*3cd0*/  UMOV UR51, 0x8100010 ;  /* 0x0810001000337882 */ /* 0x000fe20000000000 */
[----:B------:R-:W-:Y:S01]  /*3ce0*/  UMOV UR48, 0x0 ;  /* 0x0000000000307882 */ /* 0x000fe20000000000 */
[----:B------:R-:W-:Y:S01]  /*3cf0*/  UMOV UR49, 0x8100010 ;  /* 0x0810001000317882 */ /* 0x000fe20000000000 */
[----:B-1----:R-:W-:Y:S02]  /*3d00*/  R2UR UR67, R3 ;  /* 0x00000000034372ca */ /* 0x002fe400000e0000 */
[----:B------:R-:W-:-:S13]  /*3d10*/  CS2R R2, SRZ ;  /* 0x0000000000027805 */ /* 0x000fda000001ff00 */
.L_x_80:
[C---:B------:R-:W-:Y:S02]  /*3d20*/  LEA R0, R8.reuse, UR41, 0x3 ;  /* 0x0000002908007c11 */ /* 0x040fe4000f8e18ff */
[----:B------:R-:W-:Y:S02]  /*3d30*/  SHF.L.U32 R4, R3, 0x1f, RZ ;  /* 0x0000001f03047819 */ /* 0x000fe400000006ff */
[----:B------:R-:W-:Y:S02]  /*3d40*/  LEA R5, R8, UR41, 0x4 ;  /* 0x0000002908057c11 */ /* 0x000fe4000f8e20ff */
[----:B------:R-:W1:Y:S02]  /*3d50*/  SYNCS.PHASECHK.TRANS64.TRYWAIT P0, [R0+URZ+0xc0], R4 ;  /* 0x0000c004000075a7 */ /* 0x000e6400080011ff */
[----:B-1-3--:R-:W-:Y:S05]  /*3d60*/  @!P0 BRA `(.L_x_73) ;  /* 0x0000004c00188947 */ /* 0x00afea0003800000 */
.L_x_165:
[----:B-1----:R-:W1:Y:S01]  /*3d70*/  LDS.128 R4, [R5+0x150] ;  /* 0x0001500005047984 */ /* 0x002e620000000c00 */
[----:B------:R-:W-:Y:S02]  /*3d80*/  VIADD R0, R0, 0xd0 ;  /* 0x000000d000007836 */ /* 0x000fe40000000000 */
[----:B------:R-:W-:Y:S01]  /*3d90*/  VIADD R8, R8, 0x1 ;  /* 0x0000000108087836 */ /* 0x000fe20000000000 */
[----:B------:R-:W-:Y:S01]  /*3da0*/  @!PT LDS RZ, [RZ] ;  /* 0x00000000fffff984 */ /* 0x000fe20000000800 */
[----:B------:R-:W-:Y:S01]  /*3db0*/  @!PT LDS RZ, [RZ] ;  /* 0x00000000fffff984 */ /* 0x000fe20000000800 */
[----:B------:R-:W-:Y:S01]  /*3dc0*/  @!PT LDS RZ, [RZ] ;  /* 0x00000000fffff984 */ /* 0x000fe20000000800 */
[----:B------:R-:W-:Y:S01]  /*3dd0*/  @!PT LDS RZ, [RZ] ;  /* 0x00000000fffff984 */ /* 0x000fe20000000800 */
[----:B------:R2:W-:Y:S06]  /*3de0*/  MEMBAR.ALL.CTA ;  /* 0x0000000000007992 */ /* 0x0005ec0000008000 */
[----:B--2---:R-:W2:Y:S01]  /*3df0*/  FENCE.VIEW.ASYNC.S ;  /* 0x00000000000073c6 */ /* 0x004ea20000000000 */
[----:B------:R-:W-:-:S04]  /*3e00*/  PRMT R0, RZ, 0x654, R0 ;  /* 0x00000654ff007816 */ /* 0x000fc80000000000 */
[----:B--2---:R2:W-:Y:S01]  /*3e10*/  SYNCS.ARRIVE.TRANS64.RED.A1T0 RZ, [R0+URZ], RZ ;  /* 0x000000ff00ff79a7 */ /* 0x0045e200081004ff */
[----:B-1----:R-:W-:Y:S01]  /*3e20*/  LOP3.LUT P1, RZ, R6, 0x1, RZ, 0xc0, !PT ;  /* 0x0000000106ff7812 */ /* 0x002fe2000782c0ff */
[----:B--2---:R-:W-:-:S12]  /*3e30*/  BRA.U UP3, `(.L_x_74) ;  /* 0x0000000503587547 */ /* 0x004fd8000b800000 */
[----:B------:R-:W1:Y:S01]  /*3e40*/  LDCU UR4, c[0x0][0x38c] ;  /* 0x00007180ff0477ac */ /* 0x000e620008000800 */
[----:B------:R-:W-:Y:S02]  /*3e50*/  PLOP3.LUT P2, PT, PT, PT, PT, 0x80, 0x8 ;  /* 0x000000000008781c */ /* 0x000fe40003f4f070 */
[----:B------:R-:W-:Y:S01]  /*3e60*/  SHF.L.U32 R4, R9, 0x1f, RZ ;  /* 0x0000001f09047819 */ /* 0x000fe200000006ff */
[----:B------:R-:W-:Y:S02]  /*3e70*/  ULEA UR46, UR47, UR41, 0x3 ;  /* 0x000000292f2e7291 */ /* 0x000fe4000f8e18ff */
[----:B------:R-:W-:Y:S02]  /*3e80*/  ULEA UR36, UR47, UR67, 0x5 ;  /* 0x000000432f247291 */ /* 0x000fe4000f8e28ff */
[----:B-1----:R-:W-:-:S06]  /*3e90*/  UISETP.GE.AND UP0, UPT, UR4, 0x1, UPT ;  /* 0x000000010400788c */ /* 0x002fcc000bf06270 */
[----:B------:R-:W-:-:S05]  /*3ea0*/  PLOP3.LUT P0, PT, PT, PT, UP0, 0x80, 0x8 ;  /* 0x000000000008781c */ /* 0x000fca0003f0f008 */
[----:B------:R-:W-:-:S08]  /*3eb0*/  @UP0 ULEA UR4, UR38, UR41, 0x3 ;  /* 0x0000002926040291 */ /* 0x000fd0000f8e18ff */
[----:B------:R-:W-:-:S04]  /*3ec0*/  @P0 SHF.L.U32 R0, R2, 0x1f, RZ ;  /* 0x0000001f02000819 */ /* 0x000fc800000006ff */
[----:B------:R1:W2:Y:S01]  /*3ed0*/  @P0 SYNCS.PHASECHK.TRANS64.TRYWAIT P2, [UR4], R0 ;  /* 0x00000000ff0005a7 */ /* 0x0002a20008041104 */
[----:B------:R-:W3:Y:S02]  /*3ee0*/  SYNCS.PHASECHK.TRANS64.TRYWAIT P0, [UR46+0x100], R4 ;  /* 0x00010004ff0075a7 */ /* 0x000ee4000800112e */
[----:B-123--:R-:W-:Y:S05]  /*3ef0*/  @!P0 BRA `(.L_x_75) ;  /* 0x0000004800c88947 */ /* 0x00efea0003800000 */
.L_x_167:
[----:B------:R-:W-:Y:S01]  /*3f00*/  UMOV UR42, UR37 ;  /* 0x00000025002a7c82 */ /* 0x000fe20008000000 */
[----:B------:R-:W-:Y:S05]  /*3f10*/  BRA.U !UP0, `(.L_x_76) ;  /* 0x0000000508107547 */ /* 0x000fea000b800000 */
[----:B------:R-:W-:Y:S02]  /*3f20*/  UIADD3 UR42, UPT, UPT, UR66, UR37, URZ ;  /* 0x00000025422a7290 */ /* 0x000fe4000fffe0ff */
[----:B------:R-:W-:Y:S01]  /*3f30*/  UPLOP3.LUT UP2, UPT, UPT, UPT, UPT, 0x40, 0x4 ;  /* 0x000000000004789c */ /* 0x000fe20003f4e870 */
[----:B------:R-:W-:Y:S01]  /*3f40*/  UMOV UR39, UR64 ;  /* 0x0000004000277c82 */ /* 0x000fe20008000000 */
[----:B------:R-:W-:-:S09]  /*3f50*/  UMOV UR5, UR38 ;  /* 0x0000002600057c82 */ /* 0x000fd20008000000 */
.L_x_79:
[----:B------:R-:W-:Y:S01]  /*3f60*/  ULEA UR7, UR5, UR41, 0x3 ;  /* 0x0000002905077291 */ /* 0x000fe2000f8e18ff */
[----:B--23--:R-:W-:Y:S11]  /*3f70*/  @P2 BRA `(.L_x_77) ;  /* 0x00000000000c2947 */ /* 0x00cff60003800000 */
[----:B-1----:R-:W-:Y:S04]  /*3f80*/  SHF.L.U32 R4, R2, 0x1f, RZ ;  /* 0x0000001f02047819 */ /* 0x002fe800000006ff */
[----:B------:R-:W1:Y:S02]  /*3f90*/  SYNCS.PHASECHK.TRANS64.TRYWAIT P0, [UR7], R4 ;  /* 0x00000004ff0075a7 */ /* 0x000e640008001107 */
[----:B-1----:R-:W-:Y:S05]  /*3fa0*/  @!P0 BRA `(.L_x_78) ;  /* 0x0000004800b48947 */ /* 0x002fea0003800000 */
.L_x_77:
[----:B------:R-:W-:Y:S01]  /*3fb0*/  UISETP.NE.AND UP0, UPT, UR39, 0x1, UPT ;  /* 0x000000012700788c */ /* 0x000fe2000bf05270 */
[----:B------:R-:W-:Y:S01]  /*3fc0*/  PLOP3.LUT P2, PT, PT, PT, PT, 0x80, 0x8 ;  /* 0x000000000008781c */ /* 0x000fe20003f4f070 */
[----:B------:R-:W-:Y:S02]  /*3fd0*/  UIADD3 UR4, UPT, UPT, UR5, 0x1, URZ ;  /* 0x0000000105047890 */ /* 0x000fe4000fffe0ff */
[----:B------:R-:W-:Y:S02]  /*3fe0*/  UIADD3 UR40, UPT, UPT, UR7, 0x40, URZ ;  /* 0x0000004007287890 */ /* 0x000fe4000fffe0ff */
[----:B------:R-:W-:Y:S01]  /*3ff0*/  UISETP.NE.AND UP1, UPT, UR4, 0x8, UPT ;  /* 0x000000080400788c */ /* 0x000fe2000bf25270 */
[----:B------:R-:W-:Y:S01]  /*4000*/  PLOP3.LUT P0, PT, PT, PT, UP0, 0x80, 0x8 ;  /* 0x000000000008781c */ /* 0x000fe20003f0f008 */
[----:B------:R-:W-:Y:S02]  /*4010*/  UIADD3 UR37, UPT, UPT, UR37, 0x1, URZ ;  /* 0x0000000125257890 */ /* 0x000fe4000fffe0ff */
[----:B------:R-:W-:Y:S02]  /*4020*/  USEL UR6, URZ, 0x1, UP1 ;  /* 0x00000001ff067887 */ /* 0x000fe40008800000 */
[----:B------:R-:W-:Y:S02]  /*4030*/  USEL UR38, UR4, URZ, UP1 ;  /* 0x000000ff04267287 */ /* 0x000fe40008800000 */
[----:B------:R-:W-:Y:S02]  /*4040*/  UIADD3 UR39, UPT, UPT, UR39, -0x1, URZ ;  /* 0xffffffff27277890 */ /* 0x000fe4000fffe0ff */
[----:B------:R-:W-:Y:S01]  /*4050*/  @UP0 ULEA UR4, UR38, UR41, 0x3 ;  /* 0x0000002926040291 */ /* 0x000fe2000f8e18ff */
[----:B------:R-:W-:Y:S01]  /*4060*/  LOP3.LUT R2, R2, UR6, RZ, 0x3c, !PT ;  /* 0x0000000602027c12 */ /* 0x000fe2000f8e3cff */
[----:B------:R-:W-:Y:S02]  /*4070*/  ULEA UR6, UR5, UR45, 0x9 ;  /* 0x0000002d05067291 */ /* 0x000fe4000f8e48ff */
[----:B------:R-:W-:Y:S01]  /*4080*/  UISETP.NE.AND UP0, UPT, UR37, UR42, UPT ;  /* 0x0000002a2500728c */ /* 0x000fe2000bf05270 */
[----:B-1----:R-:W-:Y:S01]  /*4090*/  @P0 SHF.L.U32 R0, R2, 0x1f, RZ ;  /* 0x0000001f02000819 */ /* 0x002fe200000006ff */
[----:B------:R-:W-:Y:S02]  /*40a0*/  UIADD3 UR34, UPT, UPT, UR6, 0x2, URZ ;  /* 0x0000000206227890 */ /* 0x000fe4000fffe0ff */
[----:B------:R-:W-:Y:S01]  /*40b0*/  UIADD3 UR30, UPT, UPT, UR6, 0x4, URZ ;  /* 0x00000004061e7890 */ /* 0x000fe2000fffe0ff */
[----:B------:R2:W3:Y:S01]  /*40c0*/  @P0 SYNCS.PHASECHK.TRANS64.TRYWAIT P2, [UR4], R0 ;  /* 0x00000000ff0005a7 */ /* 0x0004e20008041104 */
[----:B------:R-:W-:Y:S02]  /*40d0*/  ULEA UR4, UR5, UR44, 0xa ;  /* 0x0000002c05047291 */ /* 0x000fe4000f8e50ff */
[----:B------:R-:W-:Y:S02]  /*40e0*/  UIADD3 UR26, UPT, UPT, UR6, 0x6, URZ ;  /* 0x00000006061a7890 */ /* 0x000fe4000fffe0ff */
        /* <DEDUP_REMOVED lines=10> */
[----:B------:R-:W-:Y:S01]  /*4190*/  UIADD3 UR8, UPT, UPT, UR4, 0x206, URZ ;  /* 0x0000020604087890 */ /* 0x000fe2000fffe0ff */
[----:B------:R-:W-:Y:S01]  /*41a0*/  UMOV UR7, 0x40004040 ;  /* 0x4000404000077882 */ /* 0x000fe20000000000 */
[----:B------:R-:W-:Y:S01]  /*41b0*/  UMOV UR5, 0x40004040 ;  /* 0x4000404000057882 */ /* 0x000fe20000000000 */
[----:B------:R-:W-:Y:S01]  /*41c0*/  UMOV UR35, 0x40004040 ;  /* 0x4000404000237882 */ /* 0x000fe20000000000 */
[----:B------:R1:W-:Y:S01]  /*41d0*/  UTCHMMA.2CTA gdesc[UR4], gdesc[UR6], tmem[UR36], tmem[UR62], idesc[UR63], UP2 ;  /* 0x00ff3e06040075ea */ /* 0x0003e20009200024 */
[----:B------:R-:W-:Y:S01]  /*41e0*/  UPLOP3.LUT UP2, UPT, UPT, UPT, UPT, 0x80, 0x8 ;  /* 0x000000000008789c */ /* 0x000fe20003f4f070 */
[----:B------:R-:W-:Y:S01]  /*41f0*/  UMOV UR33, 0x40004040 ;  /* 0x4000404000217882 */ /* 0x000fe20000000000 */
[----:B------:R-:W-:Y:S01]  /*4200*/  UMOV UR31, 0x40004040 ;  /* 0x40004040001f7882 */ /* 0x000fe20000000000 */
[----:B------:R2:W-:Y:S01]  /*4210*/  UTCHMMA.2CTA gdesc[UR32], gdesc[UR34], tmem[UR36], tmem[UR60], idesc[UR61], UPT ;  /* 0x00ff3c22200075ea */ /* 0x0005e2000ba00024 */
        /* <DEDUP_REMOVED lines=14> */
[----:B------:R-:W-:Y:S01]  /*4300*/  UMOV UR9, 0x40004040 ;  /* 0x4000404000097882 */ /* 0x000fe20000000000 */
[----:B------:R2:W-:Y:S01]  /*4310*/  UTCHMMA.2CTA gdesc[UR12], gdesc[UR14], tmem[UR36], tmem[UR50], idesc[UR51], UPT ;  /* 0x00ff320e0c0075ea */ /* 0x0005e2000ba00024 */
[----:B------:R2:W-:Y:S01]  /*4320*/  UTCHMMA.2CTA gdesc[UR8], gdesc[UR10], tmem[UR36], tmem[UR48], idesc[UR49], UPT ;  /* 0x00ff300a080075ea */ /* 0x0005e2000ba00024 */
[----:B------:R2:W-:Y:S01]  /*4330*/  UTCBAR.2CTA.MULTICAST [UR40], URZ, UR43 ;  /* 0x000000ff280073e9 */ /* 0x0005e2000820082b */
[----:B-1----:R-:W-:Y:S01]  /*4340*/  UMOV UR5, UR38 ;  /* 0x0000002600057c82 */ /* 0x002fe20008000000 */
[----:B------:R-:W-:Y:S05]  /*4350*/  BRA.U UP0, `(.L_x_79) ;  /* 0xfffffffd00007547 */ /* 0x000fea000b83ffff */
.L_x_76:
[----:B------:R-:W-:Y:S01]  /*4360*/  UIADD3 UR4, UPT, UPT, UR46, 0xe0, URZ ;  /* 0x000000e02e047890 */ /* 0x000fe2000fffe0ff */
[----:B------:R-:W-:-:S08]  /*4370*/  UMOV UR37, UR42 ;  /* 0x0000002a00257c82 */ /* 0x000fd00008000000 */
[----:B------:R4:W-:Y:S01]  /*4380*/  UTCBAR.2CTA.MULTICAST [UR4], URZ, UR65 ;  /* 0x000000ff040073e9 */ /* 0x0009e20008200841 */
[----:B------:R-:W-:Y:S02]  /*4390*/  NOP ;  /* 0x0000000000007918 */ /* 0x000fe40000000000 */
.L_x_74:
[----:B----4-:R-:W-:Y:S01]  /*43a0*/  UIADD3 UR4, UPT, UPT, UR47, 0x1, URZ ;  /* 0x000000012f047890 */ /* 0x010fe2000fffe0ff */
[----:B------:R-:W-:-:S03]  /*43b0*/  ISETP.NE.AND P0, PT, R8, 0x2, PT ;  /* 0x000000020800780c */ /* 0x000fc60003f05270 */
[----:B------:R-:W-:Y:S01]  /*43c0*/  UISETP.NE.AND UP0, UPT, UR4, 0x4, UPT ;  /* 0x000000040400788c */ /* 0x000fe2000bf05270 */
[----:B-12---:R-:W-:Y:S02]  /*43d0*/  SEL R0, RZ, 0x1, P0 ;  /* 0x00000001ff007807 */ /* 0x006fe40000000000 */
[----:B------:R-:W-:Y:S01]  /*43e0*/  SEL R8, R8, RZ, P0 ;  /* 0x000000ff08087207 */ /* 0x000fe20000000000 */
[----:B------:R-:W-:Y:S01]  /*43f0*/  USEL UR5, URZ, 0x1, UP0 ;  /* 0x00000001ff057887 */ /* 0x000fe20008000000 */
[----:B------:R-:W-:Y:S01]  /*4400*/  LOP3.LUT R3, R3, R0, RZ, 0x3c, !PT ;  /* 0x0000000003037212 */ /* 0x000fe200078e3cff */
[----:B------:R-:W-:-:S04]  /*4410*/  USEL UR47, UR4, URZ, UP0 ;  /* 0x000000ff042f7287 */ /* 0x000fc80008000000 */
[----:B------:R-:W-:Y:S01]  /*4420*/  LOP3.LUT R9, R9, UR5, RZ, 0x3c, !PT ;  /* 0x0000000509097c12 */ /* 0x000fe2000f8e3cff */
[----:B------:R-:W-:Y:S07]  /*4430*/  @P1 BRA `(.L_x_80) ;  /* 0xfffffff800381947 */ /* 0x000fee000383ffff */
[----:B------:R-:W1:Y:S01]  /*4440*/  S2UR UR8, SR_CgaCtaId ;  /* 0x00000000000879c3 */ /* 0x000e620000008800 */
[----:B------:R-:W-:Y:S01]  /*4450*/  ELECT P0, URZ, PT ;  /* 0x0000000000ff782f */ /* 0x000fe20003800000 */
[----:B------:R-:W-:Y:S01]  /*4460*/  HFMA2 R0, -RZ, RZ, 0, 5.9604644775390625e-08 ;  /* 0x00000001ff007431 */ /* 0x000fe200000001ff */
[----:B------:R-:W-:-:S05]  /*4470*/  UMOV UR4, 0x40 ;  /* 0x0000004000047882 */ /* 0x000fca0000000000 */
[----:B------:R-:W-:Y:S01]  /*4480*/  UVIRTCOUNT.DEALLOC.SMPOOL 0x80 ;  /* 0x000000800000784c */ /* 0x000fe20000000000 */
[----:B------:R-:W-:Y:S02]  /*4490*/  UISETP.NE.AND UP1, UPT, UR68, URZ, UPT ;  /* 0x000000ff4400728c */ /* 0x000fe4000bf25270 */
[----:B-1----:R-:W-:-:S09]  /*44a0*/  ULEA UR8, UR8, UR4, 0x18 ;  /* 0x0000000408087291 */ /* 0x002fd2000f8ec0ff */
[----:B------:R1:W-:Y:S01]  /*44b0*/  @P0 STS.U8 [UR8+0x1c], R0 ;  /* 0x00001c00ff000988 */ /* 0x0003e20008000008 */
[----:B------:R-:W-:Y:S05]  /*44c0*/  BRA.U UP1, `(.L_x_81) ;  /* 0x0000000101a07547 */ /* 0x000fea000b800000 */
[----:B------:R-:W-:Y:S01]  /*44d0*/  UIADD3 UR7, UPT, UPT, UR41, 0x100, URZ ;  /* 0x0000010029077890 */ /* 0x000fe2000fffe0ff */
[----:B------:R-:W-:-:S03]  /*44e0*/  SHF.L.U32 R2, R9, 0x1f, RZ ;  /* 0x0000001f09027819 */ /* 0x000fc600000006ff */
[----:B------:R-:W-:-:S09]  /*44f0*/  ULEA UR4, UR47, UR7, 0x3 ;  /* 0x000000072f047291 */ /* 0x000fd2000f8e18ff */
[----:B------:R-:W2:Y:S02]  /*4500*/  SYNCS.PHASECHK.TRANS64.TRYWAIT P0, [UR4], R2 ;  /* 0x00000002ff0075a7 */ /* 0x000ea40008001104 */
[----:B--2---:R-:W-:Y:S05]  /*4510*/  @!P0 BRA `(.L_x_82) ;  /* 0x0000004400708947 */ /* 0x004fea0003800000 */
.L_x_170:
        /* <DEDUP_REMOVED lines=9> */
.L_x_172:
        /* <DEDUP_REMOVED lines=9> */
.L_x_174:
[----:B------:R-:W-:-:S04]  /*4640*/  UIADD3 UR4, UPT, UPT, UR4, 0x1, URZ ;  /* 0x0000000104047890 */ /* 0x000fc8000fffe0ff */
[----:B------:R-:W-:-:S04]  /*4650*/  UISETP.NE.AND UP0, UPT, UR4, 0x4, UPT ;  /* 0x000000040400788c */ /* 0x000fc8000bf05270 */
[----:B------:R-:W-:Y:S02]  /*4660*/  USEL UR5, URZ, 0x1, UP0 ;  /* 0x00000001ff057887 */ /* 0x000fe40008000000 */
[----:B------:R-:W-:-:S04]  /*4670*/  USEL UR4, UR4, URZ, UP0 ;  /* 0x000000ff04047287 */ /* 0x000fc80008000000 */
[----:B------:R-:W-:Y:S01]  /*4680*/  ULEA UR4, UR4, UR7, 0x3 ;  /* 0x0000000704047291 */ /* 0x000fe2000f8e18ff */
[----:B------:R-:W-:-:S04]  /*4690*/  LOP3.LUT R2, R2, UR5, RZ, 0x3c, !PT ;  /* 0x0000000502027c12 */ /* 0x000fc8000f8e3cff */
[----:B------:R-:W-:Y:S01]  /*46a0*/  SHF.L.U32 R2, R2, 0x1f, RZ ;  /* 0x0000001f02027819 */ /* 0x000fe200000006ff */
[----:B-1----:R-:W-:-:S04]  /*46b0*/  IMAD.U32 R0, RZ, RZ, UR4 ;  /* 0x00000004ff007e24 */ /* 0x002fc8000f8e00ff */
[----:B------:R1:W2:Y:S03]  /*46c0*/  SYNCS.PHASECHK.TRANS64.TRYWAIT P0, [R0+URZ], R2 ;  /* 0x00000002000075a7 */ /* 0x0002a600080011ff */
[----:B--2---:R-:W-:Y:S05]  /*46d0*/  @!P0 NANOSLEEP.SYNCS 0x989680 ;  /* 0x009896800000895d */ /* 0x004fea0003900000 */
[----:B------:R-:W2:Y:S02]  /*46e0*/  @!P0 SYNCS.PHASECHK.TRANS64 P0, [R0+URZ], R2 ;  /* 0x00000002000085a7 */ /* 0x000ea400080010ff */
[----:B--2---:R-:W-:Y:S05]  /*46f0*/  @P0 BRA `(.L_x_85) ;  /* 0x0000000000200947 */ /* 0x004fea0003800000 */
.L_x_86:
[----:B--2---:R2:W4:Y:S02]  /*4700*/  SYNCS.PHASECHK.TRANS64.TRYWAIT P0, [R0+URZ], R2 ;  /* 0x00000002000075a7 */ /* 0x00452400080011ff */
[----:B----4-:R-:W-:Y:S05]  /*4710*/  @!P0 NANOSLEEP.SYNCS 0x989680 ;  /* 0x009896800000895d */ /* 0x010fea0003900000 */
[----:B------:R-:W4:Y:S02]  /*4720*/  @!P0 SYNCS.PHASECHK.TRANS64 P0, [R0+URZ], R2 ;  /* 0x00000002000085a7 */ /* 0x000f2400080010ff */
[----:B----4-:R-:W-:Y:S05]  /*4730*/  @!P0 BRA `(.L_x_86) ;  /* 0xfffffffc00f08947 */ /* 0x010fea000383ffff */
[----:B------:R-:W-:Y:S05]  /*4740*/  BRA `(.L_x_85) ;  /* 0x00000000000c7947 */ /* 0x000fea0003800000 */
.L_x_81:
[----:B------:R-:W-:-:S04]  /*4750*/  UIADD3 UR4, UPT, UPT, UR41, 0x140, URZ ;  /* 0x0000014029047890 */ /* 0x000fc8000fffe0ff */
[----:B------:R-:W-:-:S09]  /*4760*/  UPRMT UR4, UR69, 0x654, UR4 ;  /* 0x0000065445047896 */ /* 0x000fd20008000004 */
[----:B------:R-:W-:Y:S03]  /*4770*/  SYNCS.ARRIVE.TRANS64.RED.A1T0 RZ, [UR4], RZ ;  /* 0x000000ffffff79a7 */ /* 0x000fe60008100404 */
.L_x_85:
[----:B-12---:R-:W-:Y:S01]  /*4780*/  SHF.L.U32 R2, RZ, 0x1f, RZ ;  /* 0x0000001fff027819 */ /* 0x006fe200000006ff */
[----:B------:R-:W-:Y:S01]  /*4790*/  UIADD3 UR4, UPT, UPT, UR41, 0x140, URZ ;  /* 0x0000014029047890 */ /* 0x000fe2000fffe0ff */
[----:B------:R-:W-:Y:S02]  /*47a0*/  PLOP3.LUT P0, PT, PT, PT, UP1, 0x80, 0x8 ;  /* 0x000000000008781c */ /* 0x000fe40003f0f018 */
[----:B------:R-:W1:Y:S02]  /*47b0*/  SYNCS.PHASECHK.TRANS64.TRYWAIT P1, [UR41+0x140], R2 ;  /* 0x00014002ff0075a7 */ /* 0x000e640008021129 */
[----:B-1----:R-:W-:Y:S09]  /*47c0*/  @!P1 BRA `(.L_x_87) ;  /* 0x00000044000c9947 */ /* 0x002ff20003800000 */
.L_x_176:
[----:B------:R-:W-:Y:S01]  /*47d0*/  @!UP1 UPRMT UR4, UR69, 0x654, UR4 ;  /* 0x0000065445049896 */ /* 0x000fe20008000004 */
[----:B------:R-:W-:Y:S01]  /*47e0*/  UMOV UR5, 0xffff ;  /* 0x0000ffff00057882 */ /* 0x000fe20000000000 */
[----:B------:R-:W-:-:S07]  /*47f0*/  UMOV UR6, 0x1 ;  /* 0x0000000100067882 */ /* 0x000fce0000000000 */
[----:B------:R-:W-:Y:S01]  /*4800*/  @!P0 SYNCS.ARRIVE.TRANS64.RED.A1T0 RZ, [UR4], RZ ;  /* 0x000000ffffff89a7 */ /* 0x000fe20008100404 */
[----:B------:R-:W-:Y:S01]  /*4810*/  NOP ;  /* 0x0000000000007918 */ /* 0x000fe20000000000 */
[----:B-1----:R-:W1:Y:S01]  /*4820*/  LDS R0, [UR8+0x14] ;  /* 0x00001408ff007984 */ /* 0x002e620008000800 */
[----:B------:R-:W-:-:S04]  /*4830*/  ULOP3.LUT UR4, UR67, 0xffff, URZ, 0xc0, !UPT ;  /* 0x0000ffff43047892 */ /* 0x000fc8000f8ec0ff */
[----:B------:R-:W-:-:S04]  /*4840*/  USHF.R.U32.HI UR4, URZ, 0x5, UR4 ;  /* 0x00000005ff047899 */ /* 0x000fc80008011604 */
[----:B------:R-:W-:Y:S02]  /*4850*/  USHF.L.U32 UR5, UR5, UR4, URZ ;  /* 0x0000000405057299 */ /* 0x000fe400080006ff */
[----:B------:R-:W-:-:S04]  /*4860*/  USHF.L.U32 UR4, UR6, UR4, URZ ;  /* 0x0000000406047299 */ /* 0x000fc800080006ff */
[----:B-1----:R-:W-:-:S04]  /*4870*/  LOP3.LUT R0, R0, UR5, RZ, 0xc0, !PT ;  /* 0x0000000500007c12 */ /* 0x002fc8000f8ec0ff */
[----:B------:R-:W-:-:S13]  /*4880*/  ISETP.NE.AND P0, PT, R0, UR5, PT ;  /* 0x0000000500007c0c */ /* 0x000fda000bf05270 */
[----:B------:R-:W-:Y:S05]  /*4890*/  @P0 BRA `(.L_x_88) ;  /* 0x0000000000580947 */ /* 0x000fea0003800000 */
[----:B------:R-:W1:Y:S02]  /*48a0*/  LDS R0, [UR8+0x18] ;  /* 0x00001808ff007984 */ /* 0x000e640008000800 */
[----:B-1----:R-:W-:-:S04]  /*48b0*/  LOP3.LUT R0, R0, UR4, RZ, 0xc0, !PT ;  /* 0x0000000400007c12 */ /* 0x002fc8000f8ec0ff */
[----:B------:R-:W-:-:S13]  /*48c0*/  ISETP.NE.AND P0, PT, R0, UR4, PT ;  /* 0x0000000400007c0c */ /* 0x000fda000bf05270 */
[----:B------:R-:W-:Y:S05]  /*48d0*/  @P0 BRA `(.L_x_89) ;  /* 0x00000000003c0947 */ /* 0x000fea0003800000 */
[----:B------:R-:W1:Y:S01]  /*48e0*/  S2R R2, SR_LANEID ;  /* 0x0000000000027919 */ /* 0x000e620000000000 */
[----:B------:R-:W-:-:S06]  /*48f0*/  ULOP3.LUT UR5, URZ, UR5, URZ, 0x33, !UPT ;  /* 0x00000005ff057292 */ /* 0x000fcc000f8e33ff */
[----:B------:R-:W-:-:S04]  /*4900*/  IMAD.U32 R0, RZ, RZ, UR5 ;  /* 0x00000005ff007e24 */ /* 0x000fc8000f8e00ff */
[----:B------:R2:W4:Y:S02]  /*4910*/  REDUX UR7, R0 ;  /* 0x00000000000773c4 */ /* 0x0005240000000000 */
[----:B------:R1:W-:Y:S01]  /*4920*/  UTCATOMSWS.AND URZ, UR5 ;  /* 0x0000000500ff79e3 */ /* 0x0003e20008000000 */
[----:B--2---:R-:W-:Y:S01]  /*4930*/  LOP3.LUT R0, RZ, UR4, RZ, 0x33, !PT ;  /* 0x00000004ff007c12 */ /* 0x004fe2000f8e33ff */
[----:B------:R-:W-:Y:S02]  /*4940*/  VOTEU.ANY UR4, UPT, PT ;  /* 0x0000000000047886 */ /* 0x000fe400038e0100 */
[----:B------:R-:W-:Y:S02]  /*4950*/  UFLO.U32 UR4, UR4 ;  /* 0x00000004000472bd */ /* 0x000fe400080e0000 */
[----:B------:R-:W2:Y:S04]  /*4960*/  REDUX UR6, R0 ;  /* 0x00000000000673c4 */ /* 0x000ea80000000000 */
[----:B-1----:R-:W-:-:S02]  /*4970*/  ISETP.EQ.U32.AND P0, PT, R2, UR4, PT ;  /* 0x0000000402007c0c */ /* 0x002fc4000bf02070 */
[----:B----4-:R-:W-:-:S11]  /*4980*/  MOV R2, UR7 ;  /* 0x0000000700027c02 */ /* 0x010fd60008000f00 */
[----:B------:R1:W-:Y:S01]  /*4990*/  @P0 ATOMS.AND RZ, [UR8+0x14], R2 ;  /* 0x00001402ffff098c */ /* 0x0003e2000a800008 */
[----:B--2---:R-:W-:-:S05]  /*49a0*/  IMAD.U32 R0, RZ, RZ, UR6 ;  /* 0x00000006ff007e24 */ /* 0x004fca000f8e00ff */
[----:B------:R1:W-:Y:S01]  /*49b0*/  @P0 ATOMS.AND RZ, [UR8+0x18], R0 ;  /* 0x00001800ffff098c */ /* 0x0003e2000a800008 */
[----:B------:R-:W-:Y:S05]  /*49c0*/  BRA `(.L_x_90) ;  /* 0x0000000000147947 */ /* 0x000fea0003800000 */
.L_x_89:
[----:B------:R-:W-:Y:S02]  /*49d0*/  MOV R2, 0x49f0 ;  /* 0x000049f000027802 */ /* 0x000fe40000000f00 */
[----:B---3-5:R-:W-:Y:S05]  /*49e0*/  CALL.REL.NOINC `($__internal_0_$__cuda_sm10x_tcgen05_guardrail_trap_col_being_dealloced_not_returned_by_alloc) ;  /* 0x0000004400787944 */ /* 0x028fea0003c00000 */
[----:B------:R-:W-:Y:S05]  /*49f0*/  BRA `(.L_x_90) ;  /* 0x0000000000087947 */ /* 0x000fea0003800000 */
.L_x_88:
[----:B------:R-:W-:Y:S02]  /*4a00*/  MOV R2, 0x4a20 ;  /* 0x00004a2000027802 */ /* 0x000fe40000000f00 */
[----:B---3-5:R-:W-:Y:S05]  /*4a10*/  CALL.REL.NOINC `($__internal_2_$__cuda_sm10x_tcgen05_guardrail_trap_unallocated_columns_being_dealloced) ;  /* 0x0000004400847944 */ /* 0x028fea0003c00000 */
.L_x_90:
[----:B------:R-:W-:Y:S01]  /*4a20*/  NOP ;  /* 0x0000000000007918 */ /* 0x000fe20000000000 */
[----:B------:R-:W-:Y:S05]  /*4a30*/  EXIT ;  /* 0x000000000000794d */ /* 0x000fea0003800000 */
.L_x_61:
[----:B------:R-:W-:-:S09]  /*4a40*/  UISETP.NE.OR UP0, UPT, UR20, 0x3, !UP4 ;  /* 0x000000031400788c */ /* 0x000fd2000e705670 */
[----:B------:R-:W-:Y:S05]  /*4a50*/  BRA.U UP0, `(.L_x_91) ;  /* 0x00000011005c7547 */ /* 0x000fea000b800000 */
[----:B------:R-:W2:Y:S01]  /*4a60*/  LDCU.64 UR4, c[0x0][0x888] ;  /* 0x00011100ff0477ac */ /* 0x000ea20008000a00 */
[----:B------:R-:W3:Y:S01]  /*4a70*/  LDC.64 R12, c[0x0][0x348] ;  /* 0x0000d200ff0c7b82 */ /* 0x000ee20000000a00 */
[----:B------:R-:W-:Y:S02]  /*4a80*/  HFMA2 R9, -RZ, RZ, 0, 0 ;  /* 0x00000000ff097431 */ /* 0x000fe400000001ff */
[----:B------:R-:W-:Y:S01]  /*4a90*/  IMAD.MOV.U32 R11, RZ, RZ, 0x1 ;  /* 0x00000001ff0b7424 */ /* 0x000fe200078e00ff */
[----:B------:R-:W4:Y:S01]  /*4aa0*/  LDCU UR40, c[0x0][0x370] ;  /* 0x00006e00ff2877ac */ /* 0x000f220008000800 */
[----:B------:R-:W-:Y:S01]  /*4ab0*/  IMAD.MOV.U32 R10, RZ, RZ, RZ ;  /* 0x000000ffff0a7224 */ /* 0x000fe200078e00ff */
[----:B------:R-:W-:Y:S01]  /*4ac0*/  MOV R3, 0x1000 ;  /* 0x0000100000037802 */ /* 0x000fe20000000f00 */
[----:B------:R-:W4:Y:S01]  /*4ad0*/  LDCU.128 UR32, c[0x0][0xb10] ;  /* 0x00016200ff2077ac */ /* 0x000f220008000c00 */
[----:B------:R-:W1:Y:S01]  /*4ae0*/  LDCU UR37, c[0x0][0x374] ;  /* 0x00006e80ff2577ac */ /* 0x000e620008000800 */
[----:B------:R-:W1:Y:S01]  /*4af0*/  LDCU.64 UR30, c[0x0][0x890] ;  /* 0x00011200ff1e77ac */ /* 0x000e620008000a00 */
[----:B--2---:R-:W-:Y:S01]  /*4b00*/  UISETP.NE.U32.AND UP0, UPT, UR4, URZ, UPT ;  /* 0x000000ff0400728c */ /* 0x004fe2000bf05070 */
[----:B------:R-:W2:Y:S01]  /*4b10*/  LDCU UR15, c[0x0][0xb0c] ;  /* 0x00016180ff0f77ac */ /* 0x000ea20008000800 */
[----:B------:R-:W3:Y:S01]  /*4b20*/  LDCU UR45, c[0x0][0xb20] ;  /* 0x00016400ff2d77ac */ /* 0x000ee20008000800 */
[----:B------:R-:W3:Y:S01]  /*4b30*/  LDCU UR4, c[0x0][0xb30] ;  /* 0x00016600ff0477ac */ /* 0x000ee20008000800 */
[----:B----4-:R-:W-:-:S02]  /*4b40*/  UIMAD.WIDE.U32 UR6, UR40, UR32, URZ ;  /* 0x00000020280672a5 */ /* 0x010fc4000f8e00ff */
[----:B-1----:R-:W-:Y:S02]  /*4b50*/  UIMAD.WIDE.U32 UR8, UR37, UR35, URZ ;  /* 0x00000023250872a5 */ /* 0x002fe4000f8e00ff */
[----:B------:R-:W-:Y:S02]  /*4b60*/  UISETP.NE.U32.AND UP6, UPT, UR30, URZ, UPT ;  /* 0x000000ff1e00728c */ /* 0x000fe4000bfc5070 */
[----:B------:R-:W-:Y:S01]  /*4b70*/  UISETP.NE.AND.EX UP5, UPT, UR5, URZ, UPT, UP0 ;  /* 0x000000ff0500728c */ /* 0x000fe2000bfa5300 */
[----:B------:R-:W-:Y:S01]  /*4b80*/  UMOV UR21, 0x400 ;  /* 0x0000040000157882 */ /* 0x000fe20000000000 */
[----:B------:R-:W-:Y:S01]  /*4b90*/  UISETP.NE.AND UP0, UPT, UR42, 0x1, UPT ;  /* 0x000000012a00788c */ /* 0x000fe2000bf05270 */
[----:B------:R-:W-:Y:S01]  /*4ba0*/  UMOV UR6, UR7 ;  /* 0x0000000700067c82 */ /* 0x000fe20008000000 */
[----:B------:R-:W-:Y:S01]  /*4bb0*/  UMOV UR41, UR9 ;  /* 0x0000000900297c82 */ /* 0x000fe20008000000 */
[----:B--2---:R-:W-:Y:S01]  /*4bc0*/  UISETP.NE.AND UP0, UPT, UR15, 0x1, UPT ;  /* 0x000000010f00788c */ /* 0x004fe2000bf05270 */
[----:B------:R-:W-:Y:S01]  /*4bd0*/  UMOV UR25, URZ ;  /* 0x000000ff00197c82 */ /* 0x000fe20008000000 */
[----:B------:R-:W-:-:S02]  /*4be0*/  UPLOP3.LUT UP4, UPT, UPT, UPT, UPT, 0x40, 0x4 ;  /* 0x000000000004789c */ /* 0x000fc40003f8e870 */
[----:B------:R-:W-:Y:S01]  /*4bf0*/  UISETP.GE.AND UP2, UPT, UR42, 0x1, UPT ;  /* 0x000000012a00788c */ /* 0x000fe2000bf46270 */
[----:B------:R-:W1:Y:S01]  /*4c00*/  LDCU.64 UR22, c[0x0][0xb28] ;  /* 0x00016500ff1677ac */ /* 0x000e620008000a00 */
[----:B------:R-:W-:Y:S02]  /*4c10*/  ULEA UR21, UR55, UR21, 0x18 ;  /* 0x0000001537157291 */ /* 0x000fe4000f8ec0ff */
[----:B------:R-:W-:Y:S02]  /*4c20*/  UISETP.NE.AND.EX UP6, UPT, UR31, URZ, UPT, UP6 ;  /* 0x000000ff1f00728c */ /* 0x000fe4000bfc5360 */
[----:B------:R-:W-:Y:S02]  /*4c30*/  USHF.R.U32.HI UR43, URZ, UR33, UR6 ;  /* 0x00000021ff2b7299 */ /* 0x000fe40008011606 */
[----:B---3--:R-:W-:Y:S02]  /*4c40*/  USHF.R.U32.HI UR41, URZ, UR45, UR41 ;  /* 0x0000002dff297299 */ /* 0x008fe40008011629 */
[----:B------:R-:W-:-:S02]  /*4c50*/  UISETP.NE.AND UP0, UPT, UR34, 0x1, UPT ;  /* 0x000000012200788c */ /* 0x000fc4000bf05270 */
[----:B------:R-:W-:-:S11]  /*4c60*/  UISETP.NE.AND UP3, UPT, UR4, 0x1, UPT ;  /* 0x000000010400788c */ /* 0x000fd6000bf65270 */
.L_x_100:
[C---:B------:R-:W-:Y:S02]  /*4c70*/  LEA R8, R10.reuse, UR21, 0x3 ;  /* 0x000000150a087c11 */ /* 0x040fe4000f8e18ff */
[----:B------:R-:W-:Y:S02]  /*4c80*/  SHF.L.U32 R0, R9, 0x1f, RZ ;  /* 0x0000001f09007819 */ /* 0x000fe400000006ff */
[----:B------:R-:W-:Y:S02]  /*4c90*/  LEA R4, R10, UR21, 0x4 ;  /* 0x000000150a047c11 */ /* 0x000fe4000f8e20ff */
[----:B--2---:R-:W2:Y:S02]  /*4ca0*/  SYNCS.PHASECHK.TRANS64.TRYWAIT P0, [R8+URZ+0xc0], R0 ;  /* 0x0000c000080075a7 */ /* 0x004ea400080011ff */
[----:B--2---:R-:W-:Y:S05]  /*4cb0*/  @!P0 BRA `(.L_x_92) ;  /* 0x0000003c00e88947 */ /* 0x004fea0003800000 */
.L_x_177:
[----:B------:R-:W3:Y:S01]  /*4cc0*/  LDS.128 R4, [R4+0x150] ;  /* 0x0001500004047984 */ /* 0x000ee20000000c00 */
[----:B------:R-:W-:Y:S01]  /*4cd0*/  UISETP.GE.AND UP0, UPT, UR42, 0x1, UPT ;  /* 0x000000012a00788c */ /* 0x000fe2000bf06270 */
[----:B------:R-:W-:Y:S01]  /*4ce0*/  @!PT LDS RZ, [RZ] ;  /* 0x00000000fffff984 */ /* 0x000fe20000000800 */
[----:B------:R-:W-:Y:S01]  /*4cf0*/  @!PT LDS RZ, [RZ] ;  /* 0x00000000fffff984 */ /* 0x000fe20000000800 */
[----:B------:R-:W-:Y:S01]  /*4d00*/  @!PT LDS RZ, [RZ] ;  /* 0x00000000fffff984 */ /* 0x000fe20000000800 */
[----:B------:R-:W-:Y:S01]  /*4d10*/  @!PT LDS RZ, [RZ] ;  /* 0x00000000fffff984 */ /* 0x000fe20000000800 */
[----:B------:R4:W-:Y:S06]  /*4d20*/  MEMBAR.ALL.CTA ;  /* 0x0000000000007992 */ /* 0x0009ec0000008000 */
[----:B----4-:R-:W4:Y:S01]  /*4d30*/  FENCE.VIEW.ASYNC.S ;  /* 0x00000000000073c6 */ /* 0x010f220000000000 */
[----:B---3--:R-:W-:Y:S11]  /*4d40*/  LOP3.LUT P0, RZ, R6, 0x1, RZ, 0xc0, !PT ;  /* 0x0000000106ff7812 */ /* 0x008ff6000780c0ff */
[----:B------:R-:W-:Y:S02]  /*4d50*/  @!UPT UIADD3 URZ, UPT, UPT, URZ, URZ, URZ ;  /* 0x000000fffffff290 */ /* 0x000fe4000fffe0ff */
[----:B----4-:R-:W-:Y:S01]  /*4d60*/  VOTEU.ANY UP2, P0 ;  /* 0x0000000000ff7886 */ /* 0x010fe20000040100 */
[----:B------:R-:W-:Y:S11]  /*4d70*/  PLOP3.LUT P0, PT, PT, PT, UP2, 0x80, 0x8 ;  /* 0x000000000008781c */ /* 0x000ff60003f0f028 */
[----:B------:R-:W-:Y:S02]  /*4d80*/  @!UPT UIADD3 URZ, UPT, UPT, URZ, URZ, URZ ;  /* 0x000000fffffff290 */ /* 0x000fe4000fffe0ff */
[----:B--2---:R-:W-:Y:S02]  /*4d90*/  @P0 SHF.R.U32.HI R0, RZ, 0x10, R5 ;  /* 0x00000010ff000819 */ /* 0x004fe40000011605 */
[----:B------:R-:W-:Y:S02]  /*4da0*/  @P0 MOV R2, R4 ;  /* 0x0000000400020202 */ /* 0x000fe40000000f00 */
[----:B------:R-:W-:Y:S01]  /*4db0*/  @P0 R2UR UR4, R0 ;  /* 0x00000000000402ca */ /* 0x000fe200000e0000 */
[----:B------:R-:W-:Y:S01]  /*4dc0*/  VIADD R0, R8, 0xd0 ;  /* 0x000000d008007836 */ /* 0x000fe20000000000 */
[----:B------:R-:W-:Y:S02]  /*4dd0*/  @P0 LOP3.LUT R4, R5, 0xffff, RZ, 0xc0, !PT ;  /* 0x0000ffff05040812 */ /* 0x000fe400078ec0ff */
[----:B------:R-:W-:Y:S02]  /*4de0*/  @P0 R2UR UR6, R2 ;  /* 0x00000000020602ca */ /* 0x000fe400000e0000 */
[----:B------:R-:W-:Y:S02]  /*4df0*/  PRMT R0, RZ, 0x654, R0 ;  /* 0x00000654ff007816 */ /* 0x000fe40000000000 */
[----:B------:R-:W-:Y:S02]  /*4e00*/  @P0 R2UR UR5, R4 ;  /* 0x00000000040502ca */ /* 0x000fe400000e0000 */
[----:B------:R2:W-:Y:S03]  /*4e10*/  SYNCS.ARRIVE.TRANS64.RED.A1T0 RZ, [R0+URZ], RZ ;  /* 0x000000ff00ff79a7 */ /* 0x0005e600081004ff */
[----:B------:R-:W-:Y:S04]  /*4e20*/  @UP2 UMOV UR29, UR4 ;  /* 0x00000004001d2c82 */ /* 0x000fe80008000000 */
[----:B------:R-:W-:Y:S04]  /*4e30*/  @UP2 UMOV UR14, UR6 ;  /* 0x00000006000e2c82 */ /* 0x000fe80008000000 */
[----:B------:R-:W-:Y:S01]  /*4e40*/  @UP2 UMOV UR13, UR5 ;  /* 0x00000005000d2c82 */ /* 0x000fe20008000000 */
[----:B------:R-:W-:Y:S05]  /*4e50*/  BRA.U !UP0, `(.L_x_93) ;  /* 0x0000000108c07547 */ /* 0x000fea000b800000 */
[----:B------:R-:W-:Y:S02]  /*4e60*/  UIMAD.WIDE.U32 UR8, UR13, UR35, URZ ;  /* 0x000000230d0872a5 */ /* 0x000fe4000f8e00ff */
[----:B------:R-:W-:Y:S02]  /*4e70*/  UP2UR UR12, UPR, URZ, 0x4 ;  /* 0x00000004ff0c7883 */ /* 0x000fe40008000000 */
[----:B------:R-:W-:Y:S02]  /*4e80*/  UISETP.NE.AND UP2, UPT, UR34, 0x1, UPT ;  /* 0x000000012200788c */ /* 0x000fe4000bf45270 */
[----:B------:R-:W-:Y:S02]  /*4e90*/  UIMAD.WIDE.U32 UR10, UR14, UR32, URZ ;  /* 0x000000200e0a72a5 */ /* 0x000fe4000f8e00ff */
[----:B------:R-:W-:Y:S02]  /*4ea0*/  USEL UR4, UR37, UR41, !UP2 ;  /* 0x0000002925047287 */ /* 0x000fe4000d000000 */
[----:B------:R-:W-:Y:S02]  /*4eb0*/  UISETP.NE.AND UP0, UPT, UR15, 0x1, UPT ;  /* 0x000000010f00788c */ /* 0x000fe4000bf05270 */
[----:B------:R-:W-:Y:S02]  /*4ec0*/  UP2UR UR20, UPR, URZ, 0x2 ;  /* 0x00000002ff147883 */ /* 0x000fe40008000000 */
[----:B------:R-:W-:Y:S02]  /*4ed0*/  UISETP.NE.AND UP1, UPT, UR42, 0x1, UPT ;  /* 0x000000012a00788c */ /* 0x000fe4000bf25270 */
[----:B-1----:R-:W-:Y:S02]  /*4ee0*/  UIMAD.WIDE.U32 UR16, UR4, UR22, URZ ;  /* 0x00000016041072a5 */ /* 0x002fe4000f8e00ff */
[----:B------:R-:W-:Y:S01]  /*4ef0*/  USEL UR7, UR40, UR43, !UP0 ;  /* 0x0000002b28077287 */ /* 0x000fe2000c000000 */
[----:B------:R-:W-:Y:S02]  /*4f00*/  UMOV UR5, UR9 ;  /* 0x0000000900057c82 */ /* 0x000fe40008000000 */
[----:B------:R-:W-:Y:S02]  /*4f10*/  USHF.R.U32.HI UR6, URZ, UR45, UR5 ;  /* 0x0000002dff067299 */ /* 0x000fe40008011605 */
[----:B------:R-:W-:Y:S02]  /*4f20*/  UIMAD.WIDE.U32 UR18, UR7, UR22, URZ ;  /* 0x00000016071272a5 */ /* 0x000fe4000f8e00ff */
[----:B------:R-:W-:Y:S02]  /*4f30*/  USEL UR6, UR13, UR6, !UP2 ;  /* 0x000000060d067287 */ /* 0x000fe4000d000000 */
[----:B------:R-:W-:Y:S01]  /*4f40*/  UISETP.NE.AND UP2, UPT, UR12, URZ, UPT ;  /* 0x000000ff0c00728c */ /* 0x000fe2000bf45270 */
[----:B------:R-:W-:Y:S01]  /*4f50*/  UMOV UR5, UR11 ;  /* 0x0000000b00057c82 */ /* 0x000fe20008000000 */
[----:B------:R-:W-:Y:S02]  /*4f60*/  UIMAD.WIDE.U32 UR10, UR6, UR22, URZ ;  /* 0x00000016060a72a5 */ /* 0x000fe4000f8e00ff */
[----:B------:R-:W-:Y:S03]  /*4f70*/  USHF.R.U32.HI UR8, URZ, UR33, UR5 ;  /* 0x00000021ff087299 */ /* 0x000fe60008011605 */
[----:B------:R-:W-:Y:S02]  /*4f80*/  UMOV UR5, UR17 ;  /* 0x0000001100057c82 */ /* 0x000fe40008000000 */
[----:B------:R-:W-:Y:S03]  /*4f90*/  @UP1 USHF.R.U32.HI UR4, URZ, UR23, UR5 ;  /* 0x00000017ff041299 */ /* 0x000fe60008011605 */
[----:B------:R-:W-:Y:S01]  /*4fa0*/  UMOV UR5, UR19 ;  /* 0x0000001300057c82 */ /* 0x000fe20008000000 */
[----:B------:R-:W-:Y:S02]  /*4fb0*/  UIMAD UR4, UR42, UR4, URZ ;  /* 0x000000042a0472a4 */ /* 0x000fe4000f8e02ff */
[----:B------:R-:W-:Y:S02]  /*4fc0*/  @UP1 USHF.R.U32.HI UR7, URZ, UR23, UR5 ;  /* 0x00000017ff071299 */ /* 0x000fe40008011605 */
[----:B------:R-:W-:Y:S02]  /*4fd0*/  USEL UR5, UR14, UR8, !UP0 ;  /* 0x000000080e057287 */ /* 0x000fe4000c000000 */
[----:B------:R-:W-:Y:S02]  /*4fe0*/  UIMAD UR8, UR42, UR7, URZ ;  /* 0x000000072a0872a4 */ /* 0x000fe4000f8e02ff */
[----:B------:R-:W-:Y:S03]  /*4ff0*/  UISETP.GE.AND UP0, UPT, UR6, UR4, UPT ;  /* 0x000000040600728c */ /* 0x000fe6000bf06270 */
[----:B------:R-:W-:Y:S01]  /*5000*/  UMOV UR4, UR11 ;  /* 0x0000000b00047c82 */ /* 0x000fe20008000000 */
[----:B------:R-:W-:Y:S02]  /*5010*/  UISETP.GE.OR UP0, UPT, UR5, UR8, UP0 ;  /* 0x000000080500728c */ /* 0x000fe40008706670 */
[----:B------:R-:W-:Y:S02]  /*5020*/  USHF.R.U32.HI UR4, URZ, UR23, UR4 ;  /* 0x00000017ff047299 */ /* 0x000fe40008011604 */
[----:B------:R-:W-:Y:S02]  /*5030*/  UIMAD.WIDE.U32 UR8, UR5, UR22, URZ ;  /* 0x00000016050872a5 */ /* 0x000fe4000f8e00ff */
[----:B------:R-:W-:Y:S04]  /*5040*/  USEL UR10, UR6, UR4, !UP1 ;  /* 0x00000004060a7287 */ /* 0x000fe8000c800000 */
[----:B------:R-:W-:Y:S01]  /*5050*/  UIADD3 UR11, UPT, UPT, -UR10, URZ, URZ ;  /* 0x000000ff0a0b7290 */ /* 0x000fe2000fffe1ff */
[----:B------:R-:W-:Y:S02]  /*5060*/  @!UP0 UMOV UR4, UR9 ;  /* 0x0000000900048c82 */ /* 0x000fe40008000000 */
[----:B------:R-:W-:Y:S02]  /*5070*/  @!UP0 USHF.R.U32.HI UR4, URZ, UR23, UR4 ;  /* 0x00000017ff048299 */ /* 0x000fe40008011604 */
[----:B------:R-:W-:Y:S02]  /*5080*/  UIMAD UR8, UR42, UR11, UR6 ;  /* 0x0000000b2a0872a4 */ /* 0x000fe4000f8e0206 */
[----:B------:R-:W-:Y:S02]  /*5090*/  @!UP0 USEL UR4, UR5, UR4, !UP1 ;  /* 0x0000000405048287 */ /* 0x000fe4000c800000 */
[----:B------:R-:W-:Y:S02]  /*50a0*/  UISETP.NE.AND UP1, UPT, UR20, URZ, UPT ;  /* 0x000000ff1400728c */ /* 0x000fe4000bf25270 */
[----:B------:R-:W-:Y:S02]  /*50b0*/  @!UP0 UIMAD UR7, UR7, UR8, UR4 ;  /* 0x00000008070782a4 */ /* 0x000fe4000f8e0204 */
[----:B------:R-:W-:Y:S02]  /*50c0*/  @!UP0 UIADD3 UR9, UPT, UPT, UR10, -UR4, URZ ;  /* 0x800000040a098290 */ /* 0x000fe4000fffe0ff */
[----:B------:R-:W-:Y:S02]  /*50d0*/  UIADD3 UR8, UPT, UPT, -UR6, URZ, URZ ;  /* 0x000000ff06087290 */ /* 0x000fe4000fffe1ff */
[----:B------:R-:W-:Y:S02]  /*50e0*/  UIADD3 UR4, UPT, UPT, -UR5, URZ, URZ ;  /* 0x000000ff05047290 */ /* 0x000fe4000fffe1ff */
[----:B------:R-:W-:Y:S03]  /*50f0*/  @!UP0 UIMAD UR6, UR9, UR42, UR5 ;  /* 0x0000002a090682a4 */ /* 0x000fe6000f8e0205 */
[----:B------:R-:W-:Y:S01]  /*5100*/  @!UP0 UMOV UR5, UR7 ;  /* 0x0000000700058c82 */ /* 0x000fe20008000000 */
[----:B------:R-:W-:Y:S02]  /*5110*/  UIMAD UR7, UR15, UR4, UR14 ;  /* 0x000000040f0772a4 */ /* 0x000fe4000f8e020e */
[----:B------:R-:W-:Y:S02]  /*5120*/  UIMAD UR4, UR34, UR8, UR13 ;  /* 0x00000008220472a4 */ /* 0x000fe4000f8e020d */
[----:B------:R-:W-:Y:S02]  /*5130*/  UIMAD UR14, UR5, UR15, UR7 ;  /* 0x0000000f050e72a4 */ /* 0x000fe4000f8e0207 */
[----:B------:R-:W-:Y:S11]  /*5140*/  UIMAD UR13, UR6, UR34, UR4 ;  /* 0x00000022060d72a4 */ /* 0x000ff6000f8e0204 */
[----:B------:R-:W-:Y:S01]  /*5150*/  @!UPT UIADD3 URZ, UPT, UPT, URZ, URZ, URZ ;  /* 0x000000fffffff290 */ /* 0x000fe2000fffe0ff */
.L_x_93:
[----:B------:R-:W3:Y:S01]  /*5160*/  @!UP3 LDCU.128 UR8, c[0x0][0xb10] ;  /* 0x00016200ff08b7ac */ /* 0x000ee20008000c00 */
[----:B------:R-:W-:Y:S04]  /*5170*/  ISETP.NE.U32.AND P0, PT, RZ, UR30, PT ;  /* 0x0000001eff007c0c */ /* 0x000fe8000bf05070 */
[----:B------:R-:W-:Y:S01]  /*5180*/  ISETP.NE.AND.EX P0, PT, RZ, UR31, PT, P0 ;  /* 0x0000001fff007c0c */ /* 0x000fe2000bf05300 */
[----:B------:R-:W4:Y:S01]  /*5190*/  @!UP3 LDCU UR5, c[0x0][0xb0c] ;  /* 0x00016180ff05b7ac */ /* 0x000f220008000800 */
[----:B------:R-:W-:Y:S02]  /*51a0*/  USHF.L.U32 UR26, UR26, 0x6, URZ ;  /* 0x000000061a1a7899 */ /* 0x000fe400080006ff */
[----:B------:R-:W-:Y:S02]  /*51b0*/  USHF.L.U32 UR27, UR27, 0x6, URZ ;  /* 0x000000061b1b7899 */ /* 0x000fe400080006ff */
[----:B---3--:R-:W-:Y:S07]  /*51c0*/  UIMAD.WIDE.U32 UR6, UR14, UR8, URZ ;  /* 0x000000080e0672a5 */ /* 0x008fee000f8e00ff */
[----:B------:R-:W-:Y:S01]  /*51d0*/  @!UP3 UMOV UR4, UR7 ;  /* 0x000000070004bc82 */ /* 0x000fe20008000000 */
[----:B----4-:R-:W-:Y:S02]  /*51e0*/  @!UP3 UISETP.NE.AND UP0, UPT, UR5, 0x1, UPT ;  /* 0x000000010500b88c */ /* 0x010fe4000bf05270 */
[----:B------:R-:W-:Y:S02]  /*51f0*/  @!UP3 USHF.R.U32.HI UR4, URZ, UR9, UR4 ;  /* 0x00000009ff04b299 */ /* 0x000fe40008011604 */
[----:B------:R-:W-:Y:S02]  /*5200*/  UIMAD.WIDE.U32 UR6, UR13, UR11, URZ ;  /* 0x0000000b0d0672a5 */ /* 0x000fe4000f8e00ff */
[----:B------:R-:W-:Y:S02]  /*5210*/  @!UP3 USEL UR8, UR14, UR4, !UP0 ;  /* 0x000000040e08b287 */ /* 0x000fe4000c000000 */
[----:B------:R-:W-:Y:S03]  /*5220*/  @!UP3 UISETP.NE.AND UP0, UPT, UR10, 0x1, UPT ;  /* 0x000000010a00b88c */ /* 0x000fe6000bf05270 */
[----:B------:R-:W-:Y:S02]  /*5230*/  @!UP3 UMOV UR6, UR7 ;  /* 0x000000070006bc82 */ /* 0x000fe40008000000 */
[----:B------:R-:W3:Y:S02]  /*5240*/  @!UP3 LDCU UR4, c[0x0][0xb20] ;  /* 0x00016400ff04b7ac */ /* 0x000ee40008000800 */
[----:B---3--:R-:W-:Y:S04]  /*5250*/  @!UP3 USHF.R.U32.HI UR6, URZ, UR4, UR6 ;  /* 0x00000004ff06b299 */ /* 0x008fe80008011606 */
[----:B------:R-:W-:Y:S04]  /*5260*/  @!UP3 USEL UR6, UR13, UR6, !UP0 ;  /* 0x000000060d06b287 */ /* 0x000fe8000c000000 */
[----:B------:R-:W-:Y:S02]  /*5270*/  @!UP3 UIADD3 UR4, UPT, UPT, -UR8, UR6, URZ ;  /* 0x000000060804b290 */ /* 0x000fe4000fffe1ff */
[----:B------:R-:W-:Y:S02]  /*5280*/  @!UP3 UIADD3 UR6, UPT, UPT, UR8, -UR6, URZ ;  /* 0x800000060806b290 */ /* 0x000fe4000fffe0ff */
[----:B------:R-:W-:Y:S02]  /*5290*/  @!UP3 UIMAD UR14, UR4, UR5, UR14 ;  /* 0x00000005040eb2a4 */ /* 0x000fe4000f8e020e */
[----:B------:R-:W-:Y:S01]  /*52a0*/  @!UP3 UIMAD UR13, UR6, UR10, UR13 ;  /* 0x0000000a060db2a4 */ /* 0x000fe2000f8e020d */
[----:B------:R-:W-:Y:S11]  /*52b0*/  BRA.U UP4, `(.L_x_94) ;  /* 0x0000000104107547 */ /* 0x000ff6000b800000 */
[----:B------:R-:W-:Y:S04]  /*52c0*/  MOV R2, UR44 ;  /* 0x0000002c00027c02 */ /* 0x000fe80008000f00 */
[----:B------:R-:W-:Y:S04]  /*52d0*/  SHF.L.U32 R2, R2, 0x1f, RZ ;  /* 0x0000001f02027819 */ /* 0x000fe800000006ff */
[----:B------:R-:W3:Y:S02]  /*52e0*/  SYNCS.PHASECHK.TRANS64.TRYWAIT P1, [UR21+0xb8], R2 ;  /* 0x0000b802ff0075a7 */ /* 0x000ee40008021115 */
[----:B---3--:R-:W-:Y:S05]  /*52f0*/  @!P1 BRA `(.L_x_95) ;  /* 0x00000038006c9947 */ /* 0x008fea0003800000 */
.L_x_94:
[----:B------:R-:W-:Y:S05]  /*5300*/  BRA.U !UP6, `(.L_x_96) ;  /* 0x000000010e387547 */ /* 0x000fea000b800000 */
[----:B------:R-:W-:Y:S01]  /*5310*/  UPLOP3.LUT UP1, UPT, UPT, UPT, UP5, 0x80, 0x8 ;  /* 0x000000000008789c */ /* 0x000fe20003f2f050 */
[----:B--2---:R-:W-:Y:S01]  /*5320*/  HFMA2 R0, -RZ, RZ, 0, 5.9604644775390625e-08 ;  /* 0x00000001ff007431 */ /* 0x004fe200000001ff */
[----:B------:R-:W2:Y:S01]  /*5330*/  LDCU.64 UR8, c[0x0][0x358] ;  /* 0x00006b00ff0877ac */ /* 0x000ea20008000a00 */
[----:B------:R-:W-:Y:S03]  /*5340*/  IMAD.MOV.U32 R46, RZ, RZ, 0x1 ;  /* 0x00000001ff2e7424 */ /* 0x000fe600078e00ff */
[----:B------:R-:W-:Y:S05]  /*5350*/  PLOP3.LUT P1, PT, PT, PT, UP1, 0x80, 0x8 ;  /* 0x000000000008781c */ /* 0x000fea0003f2f018 */
[----:B------:R-:W3:Y:S01]  /*5360*/  @UP1 LDCU.64 UR4, c[0x0][0x888] ;  /* 0x00011100ff0417ac */ /* 0x000ee20008000a00 */
[----:B------:R-:W-:Y:S07]  /*5370*/  @UP1 UIMAD UR6, UR36, UR30, URZ ;  /* 0x0000001e240612a4 */ /* 0x000fee000f8e02ff */
[----:B------:R-:W-:Y:S01]  /*5380*/  @!P1 PRMT R46, R0, 0x7610, R46 ;  /* 0x00007610002e9816 */ /* 0x000fe2000000002e */
[----:B---3--:R-:W-:Y:S06]  /*5390*/  @UP1 UIMAD.WIDE UR4, UR6, 0x4, UR4 ;  /* 0x00000004060418a5 */ /* 0x008fec000f8e0204 */
[----:B-----5:R-:W-:Y:S01]  /*53a0*/  IMAD.U32 R26, RZ, RZ, UR4 ;  /* 0x00000004ff1a7e24 */ /* 0x020fe2000f8e00ff */
[----:B------:R-:W-:Y:S04]  /*53b0*/  MOV R27, UR5 ;  /* 0x00000005001b7c02 */ /* 0x000fe80008000f00 */
[----:B------:R-:W3:Y:S01]  /*53c0*/  @!UP1 LDCU UR4, c[0x0][0x880] ;  /* 0x00011000ff0497ac */ /* 0x000ee20008000800 */
[----:B--2---:R4:W5:Y:S02]  /*53d0*/  @P1 LDG.E R26, desc[UR8][R26.64] ;  /* 0x000000081a1a1981 */ /* 0x004964000c1e1900 */
[----:B---34-:R-:W-:Y:S07]  /*53e0*/  @!P1 IMAD.U32 R26, RZ, RZ, UR4 ;  /* 0x00000004ff1a9e24 */ /* 0x018fee000f8e00ff */
.L_x_96:
[----:B-----5:R-:W-:Y:S01]  /*53f0*/  @!P0 FSETP.EQ.AND P2, PT, R26, RZ, PT ;  /* 0x000000ff1a00820b */ /* 0x020fe20003f42000 */
[----:B------:R-:W-:Y:S01]  /*5400*/  @!UPT UIADD3 URZ, UPT, UPT, URZ, URZ, URZ ;  /* 0x000000fffffff290 */ /* 0x000fe2000fffe0ff */
[----:B------:R-:W-:Y:S11]  /*5410*/  @!P0 BRA `(.L_x_97) ;  /* 0x0000000000148947 */ /* 0x000ff60003800000 */
[----:B------:R-:W-:Y:S02]  /*5420*/  LOP3.LUT P0, RZ, R46, 0xff, RZ, 0xc0, !PT ;  /* 0x000000ff2eff7812 */ /* 0x000fe4000780c0ff */
[----:B------:R-:W-:Y:S04]  /*5430*/  PLOP3.LUT P2, PT, PT, PT, UP1, 0x80, 0x8 ;  /* 0x000000000008781c */ /* 0x000fe80003f4f018 */
[----:B------:R-:W-:Y:S07]  /*5440*/  PLOP3.LUT P2, PT, P2, PT, PT, 0x8, 0x80 ;  /* 0x000000000080781c */ /* 0x000fee000174e170 */
[----:B------:R-:W-:Y:S11]  /*5450*/  @P0 FSETP.EQ.AND P2, PT, R26, RZ, PT ;  /* 0x000000ff1a00020b */ /* 0x000ff60003f42000 */
[----:B------:R-:W-:Y:S02]  /*5460*/  @!UPT UIADD3 URZ, UPT, UPT, URZ, URZ, URZ ;  /* 0x000000fffffff290 */ /* 0x000fe4000fffe0ff */
.L_x_97:
[----:B------:R-:W-:Y:S01]  /*5470*/  ULEA UR4, UR25, UR21, 0x3 ;  /* 0x0000001519047291 */ /* 0x000fe2000f8e18ff */
[----:B--2---:R-:W-:Y:S02]  /*5480*/  SHF.L.U32 R2, R11, 0x1f, RZ ;  /* 0x0000001f0b027819 */ /* 0x004fe400000006ff */
[----:B------:R-:W-:Y:S04]  /*5490*/  ELECT P1, URZ, PT ;  /* 0x0000000000ff782f */ /* 0x000fe80003820000 */
[----:B------:R-:W-:Y:S02]  /*54a0*/  PLOP3.LUT P1, PT, P2, P1, PT, 0xf2, 0x2f ;  /* 0x00000000002f781c */ /* 0x000fe40001723e72 */
[----:B------:R-:W2:Y:S02]  /*54b0*/  SYNCS.PHASECHK.TRANS64.TRYWAIT P0, [UR4+0x98], R2 ;  /* 0x00009802ff0075a7 */ /* 0x000ea40008001104 */
[----:B--2---:R-:W-:Y:S09]  /*54c0*/  @!P0 BRA `(.L_x_98) ;  /* 0x0000003800108947 */ /* 0x004ff20003800000 */
.L_x_180:
[----:B------:R-:W-:Y:S01]  /*54d0*/  VOTEU.ALL UP0, P1 ;  /* 0x0000000000ff7886 */ /* 0x000fe20000800000 */
[----:B--2---:R-:W-:Y:S01]  /*54e0*/  @!P1 IADD3 R2, P0, PT, R12, 0x580, RZ ;  /* 0x000005800c029810 */ /* 0x004fe20007f1e0ff */
[----:B------:R-:W-:Y:S01]  /*54f0*/  UMOV UR38, 0x0 ;  /* 0x0000000000267882 */ /* 0x000fe20000000000 */
[----:B------:R-:W-:Y:S01]  /*5500*/  UMOV UR39, 0x10000000 ;  /* 0x1000000000277882 */ /* 0x000fe20000000000 */
[----:B------:R-:W-:Y:S01]  /*5510*/  UMOV UR28, UR36 ;  /* 0x00000024001c7c82 */ /* 0x000fe20008000000 */
[----:B------:R-:W-:Y:S01]  /*5520*/  @!UP0 ULEA UR5, UR25, UR21, 0xc ;  /* 0x0000001519058291 */ /* 0x000fe2000f8e60ff */
[----:B------:R-:W-:Y:S01]  /*5530*/  @!P1 IMAD.X R0, RZ, RZ, R13, P0 ;  /* 0x000000ffff009224 */ /* 0x000fe200000e060d */
[----:B------:R-:W-:Y:S01]  /*5540*/  @!UP0 UIADD3 UR10, UPT, UPT, UR26, 0x20, URZ ;  /* 0x000000201a0a8890 */ /* 0x000fe2000fffe0ff */
[----:B------:R-:W-:Y:S01]  /*5550*/  @!P1 R2UR UR7, R2 ;  /* 0x00000000020792ca */ /* 0x000fe200000e0000 */
[----:B------:R-:W-:Y:S01]  /*5560*/  @!UP0 UIADD3 UR24, UPT, UPT, UR5, 0x200, URZ ;  /* 0x0000020005188890 */ /* 0x000fe2000fffe0ff */
[----:B------:R-:W-:Y:S01]  /*5570*/  @!P1 IMAD.MOV.U32 R2, RZ, RZ, 0x1000 ;  /* 0x00001000ff029424 */ /* 0x000fe200078e00ff */
[----:B------:R-:W-:Y:S01]  /*5580*/  @!UP0 UIADD3 UR8, UPT, UPT, UR5, 0xa00, URZ ;  /* 0x00000a0005088890 */ /* 0x000fe2000fffe0ff */
[----:B------:R-:W-:Y:S01]  /*5590*/  VIADD R10, R10, 0x1 ;  /* 0x000000010a0a7836 */ /* 0x000fe20000000000 */
[----:B------:R-:W-:Y:S02]  /*55a0*/  UIADD3 UR5, UPT, UPT, UR25, 0x1, URZ ;  /* 0x0000000119057890 */ /* 0x000fe4000fffe0ff */
[----:B------:R-:W-:Y:S02]  /*55b0*/  UIADD3 UR25, UPT, UPT, UR4, 0x80, URZ ;  /* 0x0000008004197890 */ /* 0x000fe4000fffe0ff */
[----:B------:R-:W-:Y:S01]  /*55c0*/  UISETP.NE.AND UP0, UPT, UR5, 0x3, UPT ;  /* 0x000000030500788c */ /* 0x000fe2000bf05270 */
[----:B------:R-:W-:Y:S01]  /*55d0*/  UMOV UR11, UR27 ;  /* 0x0000001b000b7c82 */ /* 0x000fe20008000000 */
[----:B------:R-:W-:Y:S02]  /*55e0*/  UMOV UR12, UR36 ;  /* 0x00000024000c7c82 */ /* 0x000fe40008000000 */
[----:B------:R-:W-:Y:S01]  /*55f0*/  USEL UR6, UR5, URZ, UP0 ;  /* 0x000000ff05067287 */ /* 0x000fe20008000000 */
[----:B------:R-:W-:Y:S01]  /*5600*/  @!P1 R2UR UR5, R0 ;  /* 0x00000000000592ca */ /* 0x000fe200000e0000 */
[----:B------:R-:W-:Y:S01]  /*5610*/  IMAD.U32 R4, RZ, RZ, UR7 ;  /* 0x00000007ff047e24 */ /* 0x000fe2000f8e00ff */
[----:B------:R-:W-:Y:S02]  /*5620*/  USEL UR18, URZ, 0x1, UP0 ;  /* 0x00000001ff127887 */ /* 0x000fe40008000000 */
[----:B------:R-:W-:Y:S01]  /*5630*/  VOTEU.ALL UP0, P1 ;  /* 0x0000000000ff7886 */ /* 0x000fe20000800000 */
[----:B------:R-:W-:Y:S01]  /*5640*/  UMOV UR9, UR25 ;  /* 0x0000001900097c82 */ /* 0x000fe20008000000 */
[----:B------:R-:W-:Y:S01]  /*5650*/  @!P1 R2UR UR16, R4 ;  /* 0x00000000041092ca */ /* 0x000fe200000e0000 */
[----:B------:R-:W-:Y:S01]  /*5660*/  UPRMT UR7, UR55, 0x654, UR25 ;  /* 0x0000065437077896 */ /* 0x000fe20008000019 */
[----:B------:R-:W-:Y:S04]  /*5670*/  LOP3.LUT R11, R11, UR18, RZ, 0x3c, !PT ;  /* 0x000000120b0b7c12 */ /* 0x000fe8000f8e3cff */
[----:B------:R-:W-:Y:S01]  /*5680*/  SHF.L.U32 R0, R11, 0x1f, RZ ;  /* 0x0000001f0b007819 */ /* 0x000fe200000006ff */
[----:B------:R-:W-:Y:S01]  /*5690*/  IMAD.U32 R5, RZ, RZ, UR5 ;  /* 0x00000005ff057e24 */ /* 0x000fe2000f8e00ff */
[----:B------:R-:W-:Y:S04]  /*56a0*/  ULEA UR5, UR6, UR21, 0x3 ;  /* 0x0000001506057291 */ /* 0x000fe8000f8e18ff */
[----:B------:R-:W-:Y:S11]  /*56b0*/  @!P1 R2UR UR17, R5 ;  /* 0x00000000051192ca */ /* 0x000ff600000e0000 */
[----:B------:R-:W-:Y:S02]  /*56c0*/  @!UPT UIADD3 URZ, UPT, UPT, URZ, URZ, URZ ;  /* 0x000000fffffff290 */ /* 0x000fe4000fffe0ff */
[----:B------:R2:W-:Y:S01]  /*56d0*/  @!UP0 UTMALDG.3D [UR24], [UR16], desc[UR38] ;  /* 0x00002618100085b4 */ /* 0x0005e20008011000 */
[----:B------:R-:W-:Y:S05]  /*56e0*/  VOTEU.ALL UP0, P1 ;  /* 0x0000000000ff7886 */ /* 0x000fea0000800000 */
[----:B------:R2:W-:Y:S01]  /*56f0*/  @!UP0 UTMALDG.3D [UR8], [UR16], desc[UR38] ;  /* 0x00002608100085b4 */ /* 0x0005e20008011000 */
[----:B------:R2:W-:Y:S01]  /*5700*/  @!P1 SYNCS.ARRIVE.TRANS64.RED.A0TR RZ, [UR4+0x80], R2 ;  /* 0x00008002ffff99a7 */ /* 0x0005e20008300404 */
[----:B------:R-:W-:Y:S01]  /*5710*/  SYNCS.ARRIVE.TRANS64.RED.A1T0 RZ, [UR7], RZ ;  /* 0x000000ffffff79a7 */ /* 0x000fe20008100407 */
[----:B------:R-:W3:Y:S02]  /*5720*/  SYNCS.PHASECHK.TRANS64.TRYWAIT P0, [UR5+0x98], R0 ;  /* 0x00009800ff0075a7 */ /* 0x000ee40008001105 */
[----:B--23--:R-:W-:Y:S05]  /*5730*/  @!P0 BRA `(.L_x_99) ;  /* 0x00000034008c8947 */ /* 0x00cfea0003800000 */
.L_x_182:
[----:B------:R-:W-:Y:S01]  /*5740*/  UIADD3 UR17, UPT, UPT, UR5, 0x80, URZ ;  /* 0x0000008005117890 */ /* 0x000fe2000fffe0ff */
[----:B--2---:R-:W-:Y:S01]  /*5750*/  @!P1 IADD3 R2, P0, PT, R12, 0x580, RZ ;  /* 0x000005800c029810 */ /* 0x004fe20007f1e0ff */
[----:B------:R-:W-:Y:S01]  /*5760*/  UPLOP3.LUT UP4, UPT, UPT, UPT, UPT, 0x80, 0x8 ;  /* 0x000000000008789c */ /* 0x000fe20003f8f070 */
[----:B------:R-:W-:Y:S01]  /*5770*/  R2UR UR46, R50 ;  /* 0x00000000322e72ca */ /* 0x000fe200000e0000 */
[----:B------:R-:W-:Y:S01]  /*5780*/  UMOV UR38, 0x0 ;  /* 0x0000000000267882 */ /* 0x000fe20000000000 */
[----:B------:R-:W-:Y:S01]  /*5790*/  UMOV UR39, 0x10000000 ;  /* 0x1000000000277882 */ /* 0x000fe20000000000 */
[----:B------:R-:W-:Y:S01]  /*57a0*/  UMOV UR19, UR27 ;  /* 0x0000001b00137c82 */ /* 0x000fe20008000000 */
[----:B------:R-:W-:Y:S01]  /*57b0*/  UMOV UR20, UR36 ;  /* 0x0000002400147c82 */ /* 0x000fe20008000000 */
[----:B------:R-:W-:Y:S01]  /*57c0*/  UMOV UR11, UR27 ;  /* 0x0000001b000b7c82 */ /* 0x000fe20008000000 */
[----:B------:R-:W-:Y:S01]  /*57d0*/  UMOV UR12, UR36 ;  /* 0x00000024000c7c82 */ /* 0x000fe20008000000 */
[----:B------:R-:W-:Y:S01]  /*57e0*/  UMOV UR9, UR17 ;  /* 0x0000001100097c82 */ /* 0x000fe20008000000 */
[----:B------:R-:W-:Y:S01]  /*57f0*/  VOTEU.ALL UP0, P1 ;  /* 0x0000000000ff7886 */ /* 0x000fe20000800000 */
[----:B------:R-:W-:Y:S01]  /*5800*/  @!P1 IMAD.X R0, RZ, RZ, R13, P0 ;  /* 0x000000ffff009224 */ /* 0x000fe200000e060d */
[----:B------:R-:W-:Y:S01]  /*5810*/  R2UR UR28, R51 ;  /* 0x00000000331c72ca */ /* 0x000fe200000e0000 */
[----:B------:R-:W-:Y:S01]  /*5820*/  UMOV UR36, UR29 ;  /* 0x0000001d00247c82 */ /* 0x000fe20008000000 */
[C---:B------:R-:W-:Y:S01]  /*5830*/  ISETP.NE.AND P0, PT, R10.reuse, 0x2, PT ;  /* 0x000000020a00780c */ /* 0x040fe20003f05270 */
[----:B------:R-:W-:Y:S02]  /*5840*/  @!UP0 ULEA UR4, UR6, UR21, 0xc ;  /* 0x0000001506048291 */ /* 0x000fe4000f8e60ff */
[----:B------:R-:W-:Y:S01]  /*5850*/  @!UP0 UIADD3 UR18, UPT, UPT, UR26, 0x10, URZ ;  /* 0x000000101a128890 */ /* 0x000fe2000fffe0ff */
[----:B------:R-:W-:Y:S01]  /*5860*/  SEL R10, R10, RZ, P0 ;  /* 0x000000ff0a0a7207 */ /* 0x000fe20000000000 */
[----:B------:R-:W-:Y:S02]  /*5870*/  @!UP0 UIADD3 UR16, UPT, UPT, UR4, 0x200, URZ ;  /* 0x0000020004108890 */ /* 0x000fe4000fffe0ff */
[----:B------:R-:W-:Y:S02]  /*5880*/  @!UP0 UIADD3 UR8, UPT, UPT, UR4, 0xa00, URZ ;  /* 0x00000a0004088890 */ /* 0x000fe4000fffe0ff */
[----:B------:R-:W-:Y:S01]  /*5890*/  UIADD3 UR4, UPT, UPT, UR6, 0x1, URZ ;  /* 0x0000000106047890 */ /* 0x000fe2000fffe0ff */
[----:B------:R-:W-:Y:S01]  /*58a0*/  @!P1 R2UR UR6, R2 ;  /* 0x00000000020692ca */ /* 0x000fe200000e0000 */
[----:B------:R-:W-:Y:S02]  /*58b0*/  @!UP0 UIADD3 UR10, UPT, UPT, UR26, 0x30, URZ ;  /* 0x000000301a0a8890 */ /* 0x000fe4000fffe0ff */
[----:B------:R-:W-:Y:S02]  /*58c0*/  UISETP.NE.AND UP0, UPT, UR4, 0x3, UPT ;  /* 0x000000030400788c */ /* 0x000fe4000bf05270 */
[----:B------:R-:W-:Y:S02]  /*58d0*/  UIADD3 UR26, UPT, UPT, UR13, UR46, URZ ;  /* 0x0000002e0d1a7290 */ /* 0x000fe4000fffe0ff */
[----:B------:R-:W-:Y:S01]  /*58e0*/  USEL UR25, UR4, URZ, UP0 ;  /* 0x000000ff04197287 */ /* 0x000fe20008000000 */
[----:B------:R-:W-:Y:S01]  /*58f0*/  @!P1 R2UR UR4, R0 ;  /* 0x00000000000492ca */ /* 0x000fe200000e0000 */
[----:B------:R-:W-:Y:S01]  /*5900*/  USEL UR24, URZ, 0x1, UP0 ;  /* 0x00000001ff187887 */ /* 0x000fe20008000000 */
[----:B------:R-:W-:Y:S01]  /*5910*/  SEL R0, RZ, 0x1, P0 ;  /* 0x00000001ff007807 */ /* 0x000fe20000000000 */
[----:B------:R-:W-:Y:S01]  /*5920*/  VOTEU.ALL UP0, P1 ;  /* 0x0000000000ff7886 */ /* 0x000fe20000800000 */
[----:B------:R-:W-:Y:S01]  /*5930*/  UIADD3 UR27, UPT, UPT, UR14, UR28, URZ ;  /* 0x0000001c0e1b7290 */ /* 0x000fe2000fffe0ff */
[----:B------:R-:W-:Y:S01]  /*5940*/  IMAD.U32 R4, RZ, RZ, UR6 ;  /* 0x00000006ff047e24 */ /* 0x000fe2000f8e00ff */
[----:B------:R-:W-:Y:S02]  /*5950*/  LOP3.LUT R9, R9, R0, RZ, 0x3c, !PT ;  /* 0x0000000009097212 */ /* 0x000fe400078e3cff */
[----:B------:R-:W-:Y:S02]  /*5960*/  LOP3.LUT R11, R11, UR24, RZ, 0x3c, !PT ;  /* 0x000000180b0b7c12 */ /* 0x000fe4000f8e3cff */
[----:B------:R-:W-:Y:S03]  /*5970*/  @!P1 R2UR UR6, R4 ;  /* 0x00000000040692ca */ /* 0x000fe600000e0000 */
[----:B------:R-:W-:Y:S01]  /*5980*/  IMAD.U32 R5, RZ, RZ, UR4 ;  /* 0x00000004ff057e24 */ /* 0x000fe2000f8e00ff */
[----:B------:R-:W-:Y:S04]  /*5990*/  UPRMT UR4, UR55, 0x654, UR17 ;  /* 0x0000065437047896 */ /* 0x000fe80008000011 */
[----:B------:R-:W-:Y:S11]  /*59a0*/  @!P1 R2UR UR7, R5 ;  /* 0x00000000050792ca */ /* 0x000ff600000e0000 */
[----:B------:R-:W-:Y:S02]  /*59b0*/  @!UPT UIADD3 URZ, UPT, UPT, URZ, URZ, URZ ;  /* 0x000000fffffff290 */ /* 0x000fe4000fffe0ff */
[----:B------:R2:W-:Y:S01]  /*59c0*/  @!UP0 UTMALDG.3D [UR16], [UR6], desc[UR38] ;  /* 0x00002610060085b4 */ /* 0x0005e20008011000 */
[----:B------:R-:W-:Y:S05]  /*59d0*/  VOTEU.ALL UP0, P1 ;  /* 0x0000000000ff7886 */ /* 0x000fea0000800000 */
[----:B------:R2:W-:Y:S01]  /*59e0*/  @!UP0 UTMALDG.3D [UR8], [UR6], desc[UR38] ;  /* 0x00002608060085b4 */ /* 0x0005e20008011000 */
[----:B------:R2:W-:Y:S01]  /*59f0*/  @!P1 SYNCS.ARRIVE.TRANS64.RED.A0TR RZ, [UR5+0x80], R3 ;  /* 0x00008003ffff99a7 */ /* 0x0005e20008300405 */
[----:B------:R-:W-:Y:S01]  /*5a00*/  SYNCS.ARRIVE.TRANS64.RED.A1T0 RZ, [UR4], RZ ;  /* 0x000000ffffff79a7 */ /* 0x000fe20008100404 */
[----:B------:R-:W-:Y:S05]  /*5a10*/  BRA.U UP2, `(.L_x_100) ;  /* 0xfffffff102947547 */ /* 0x000fea000b83ffff */
[----:B------:R-:W-:Y:S01]  /*5a20*/  UIADD3 UR21, UPT, UPT, UR21, 0x98, URZ ;  /* 0x0000009815157890 */ /* 0x000fe2000fffe0ff */
[----:B------:R-:W-:-:S03]  /*5a30*/  SHF.L.U32 R2, R11, 0x1f, RZ ;  /* 0x0000001f0b027819 */ /* 0x000fc600000006ff */
[----:B------:R-:W-:-:S09]  /*5a40*/  ULEA UR4, UR25, UR21, 0x3 ;  /* 0x0000001519047291 */ /* 0x000fd2000f8e18ff */
[----:B------:R-:W3:Y:S02]  /*5a50*/  SYNCS.PHASECHK.TRANS64.TRYWAIT P0, [UR4], R2 ;  /* 0x00000002ff0075a7 */ /* 0x000ee40008001104 */
[----:B---3--:R-:W-:Y:S05]  /*5a60*/  @!P0 BRA `(.L_x_101) ;  /* 0x0000003000d88947 */ /* 0x008fea0003800000 */
.L_x_184:
[----:B------:R-:W-:-:S04]  /*5a70*/  UIADD3 UR4, UPT, UPT, UR25, 0x1, URZ ;  /* 0x0000000119047890 */ /* 0x000fc8000fffe0ff */
[----:B------:R-:W-:-:S04]  /*5a80*/  UISETP.NE.AND UP0, UPT, UR4, 0x3, UPT ;  /* 0x000000030400788c */ /* 0x000fc8000bf05270 */
[----:B--2---:R-:W-:Y:S02]  /*5a90*/  USEL UR6, URZ, 0x1, UP0 ;  /* 0x00000001ff067887 */ /* 0x004fe40008000000 */
[----:B------:R-:W-:-:S04]  /*5aa0*/  USEL UR4, UR4, URZ, UP0 ;  /* 0x000000ff04047287 */ /* 0x000fc80008000000 */
[----:B------:R-:W-:Y:S01]  /*5ab0*/  ULEA UR5, UR4, UR21, 0x3 ;  /* 0x0000001504057291 */ /* 0x000fe2000f8e18ff */
[----:B------:R-:W-:-:S04]  /*5ac0*/  LOP3.LUT R11, R11, UR6, RZ, 0x3c, !PT ;  /* 0x000000060b0b7c12 */ /* 0x000fc8000f8e3cff */
[----:B---3--:R-:W-:-:S04]  /*5ad0*/  SHF.L.U32 R2, R11, 0x1f, RZ ;  /* 0x0000001f0b027819 */ /* 0x008fc800000006ff */
[----:B------:R-:W2:Y:S02]  /*5ae0*/  SYNCS.PHASECHK.TRANS64.TRYWAIT P0, [UR5], R2 ;  /* 0x00000002ff0075a7 */ /* 0x000ea40008001105 */
[----:B--2---:R-:W-:Y:S05]  /*5af0*/  @!P0 BRA `(.L_x_102) ;  /* 0x0000003000cc8947 */ /* 0x004fea0003800000 */
.L_x_186:
[----:B------:R-:W-:-:S04]  /*5b00*/  UIADD3 UR4, UPT, UPT, UR4, 0x1, URZ ;  /* 0x0000000104047890 */ /* 0x000fc8000fffe0ff */
[----:B------:R-:W-:-:S04]  /*5b10*/  UISETP.NE.AND UP0, UPT, UR4, 0x3, UPT ;  /* 0x000000030400788c */ /* 0x000fc8000bf05270 */
[----:B------:R-:W-:Y:S02]  /*5b20*/  USEL UR5, URZ, 0x1, UP0 ;  /* 0x00000001ff057887 */ /* 0x000fe40008000000 */
[----:B------:R-:W-:-:S04]  /*5b30*/  USEL UR4, UR4, URZ, UP0 ;  /* 0x000000ff04047287 */ /* 0x000fc80008000000 */
[----:B------:R-:W-:Y:S01]  /*5b40*/  ULEA UR4, UR4, UR21, 0x3 ;  /* 0x0000001504047291 */ /* 0x000fe2000f8e18ff */
[----:B--2---:R-:W-:-:S04]  /*5b50*/  LOP3.LUT R2, R11, UR5, RZ, 0x3c, !PT ;  /* 0x000000050b027c12 */ /* 0x004fc8000f8e3cff */
[----:B------:R-:W-:Y:S01]  /*5b60*/  SHF.L.U32 R2, R2, 0x1f, RZ ;  /* 0x0000001f02027819 */ /* 0x000fe200000006ff */
[----:B------:R-:W-:-:S07]  /*5b70*/  IMAD.U32 R0, RZ, RZ, UR4 ;  /* 0x00000004ff007e24 */ /* 0x000fce000f8e00ff */
.L_x_103:
[----:B--2---:R2:W3:Y:S02]  /*5b80*/  SYNCS.PHASECHK.TRANS64.TRYWAIT P0, [R0+URZ], R2 ;  /* 0x00000002000075a7 */ /* 0x0044e400080011ff */
[----:B---3--:R-:W-:Y:S05]  /*5b90*/  @!P0 NANOSLEEP.SYNCS 0x989680 ;  /* 0x009896800000895d */ /* 0x008fea0003900000 */
[----:B------:R-:W3:Y:S02]  /*5ba0*/  @!P0 SYNCS.PHASECHK.TRANS64 P0, [R0+URZ], R2 ;  /* 0x00000002000085a7 */ /* 0x000ee400080010ff */
[----:B-1-3--:R-:W-:Y:S05]  /*5bb0*/  @P0 EXIT ;  /* 0x000000000000094d */ /* 0x00afea0003800000 */
[----:B------:R-:W-:Y:S05]  /*5bc0*/  BRA `(.L_x_103) ;  /* 0xfffffffc00ec7947 */ /* 0x000fea000383ffff */
.L_x_91:
[----:B------:R-:W-:-:S06]  /*5bd0*/  UISETP.GE.AND UP0, UPT, UR20, 0x4, UPT ;  /* 0x000000041400788c */ /* 0x000fcc000bf06270 */
[----:B------:R-:W-:-:S13]  /*5be0*/  PLOP3.LUT P0, PT, PT, PT, UP0, 0x80, 0x8 ;  /* 0x000000000008781c */ /* 0x000fda0003f0f008 */
[----:B-1----:R-:W-:Y:S05]  /*5bf0*/  @!P0 EXIT ;  /* 0x000000000000894d */ /* 0x002fea0003800000 */
[----:B------:R-:W-:Y:S01]  /*5c00*/  BAR.SYNC.DEFER_BLOCKING 0x6, 0xa0 ;  /* 0x0182800000007b1d */ /* 0x000fe20000010000 */
[C---:B------:R-:W-:Y:S01]  /*5c10*/  IMAD.SHL.U32 R45, R58.reuse, 0x10, RZ ;  /* 0x000000103a2d7824 */ /* 0x040fe200078e00ff */
[----:B------:R-:W-:Y:S01]  /*5c20*/  CS2R R56, SRZ ;  /* 0x0000000000387805 */ /* 0x000fe2000001ff00 */
[----:B------:R-:W-:Y:S02]  /*5c30*/  IMAD.SHL.U32 R3, R47, 0x200000, RZ ;  /* 0x002000002f037824 */ /* 0x000fe400078e00ff */
[C---:B------:R-:W-:Y:S01]  /*5c40*/  IMAD.U32 R23, R58.reuse, 0x10000, RZ ;  /* 0x000100003a177824 */ /* 0x040fe200078e00ff */
[----:B------:R-:W-:Y:S01]  /*5c50*/  UMOV UR45, 0x400 ;  /* 0x00000400002d7882 */ /* 0x000fe20000000000 */
[----:B------:R-:W1:Y:S01]  /*5c60*/  LDCU.64 UR4, c[0x0][0x890] ;  /* 0x00011200ff0477ac */ /* 0x000e620008000a00 */
[----:B------:R-:W2:Y:S01]  /*5c70*/  LDC.64 R42, c[0x0][0x8b0] ;  /* 0x00022c00ff2a7b82 */ /* 0x000ea20000000a00 */
[----:B------:R-:W-:Y:S01]  /*5c80*/  IMAD.SHL.U32 R2, R58, 0x2, RZ ;  /* 0x000000023a027824 */ /* 0x000fe200078e00ff */
[----:B------:R-:W-:Y:S01]  /*5c90*/  LOP3.LUT R7, R45, 0x40, RZ, 0xc0, !PT ;  /* 0x000000402d077812 */ /* 0x000fe200078ec0ff */
[----:B------:R-:W-:Y:S01]  /*5ca0*/  ULEA UR45, UR55, UR45, 0x18 ;  /* 0x0000002d372d7291 */ /* 0x000fe2000f8ec0ff */
[----:B------:R-:W-:Y:S01]  /*5cb0*/  IMAD.SHL.U32 R6, R47, 0x200, RZ ;  /* 0x000002002f067824 */ /* 0x000fe200078e00ff */
[----:B------:R-:W-:Y:S01]  /*5cc0*/  LOP3.LUT R44, R45, 0x5b0, RZ, 0xc0, !PT ;  /* 0x000005b02d2c7812 */ /* 0x000fe200078ec0ff */
[----:B------:R-:W-:Y:S01]  /*5cd0*/  IMAD.MOV.U32 R22, RZ, RZ, RZ ;  /* 0x000000ffff167224 */ /* 0x000fe200078e00ff */
[----:B------:R-:W-:Y:S01]  /*5ce0*/  LOP3.LUT R3, R3, 0x200000, RZ, 0xc0, !PT ;  /* 0x0020000003037812 */ /* 0x000fe200078ec0ff */
[----:B------:R-:W3:Y:S01]  /*5cf0*/  LDC.64 R40, c[0x0][0x8a8] ;  /* 0x00022a00ff287b82 */ /* 0x000ee20000000a00 */
[----:B------:R-:W-:Y:S01]  /*5d00*/  LOP3.LUT R2, R7, 0x8, R2, 0xf8, !PT ;  /* 0x0000000807027812 */ /* 0x000fe200078ef802 */
[----:B------:R-:W-:Y:S01]  /*5d10*/  IMAD.MOV.U32 R55, RZ, RZ, RZ ;  /* 0x000000ffff377224 */ /* 0x000fe200078e00ff */
[----:B------:R-:W-:Y:S01]  /*5d20*/  LOP3.LUT R44, R44, 0x200, R6, 0xf8, !PT ;  /* 0x000002002c2c7812 */ /* 0x000fe200078ef806 */
[----:B------:R-:W4:Y:S01]  /*5d30*/  LDCU UR63, c[0x0][0x370] ;  /* 0x00006e00ff3f77ac */ /* 0x000f220008000800 */
[----:B------:R-:W-:-:S02]  /*5d40*/  LOP3.LUT R23, R3, 0x400000, R23, 0xf8, !PT ;  /* 0x0040000003177812 */ /* 0x000fc400078ef817 */
[----:B------:R-:W-:Y:S01]  /*5d50*/  LOP3.LUT P0, RZ, R45, 0x40, RZ, 0xc0, !PT ;  /* 0x000000402dff7812 */ /* 0x000fe2000780c0ff */
[----:B------:R-:W4:Y:S01]  /*5d60*/  LDS R0, [UR45+0x170] ;  /* 0x0001702dff007984 */ /* 0x000f220008000800 */
[----:B-1----:R-:W-:Y:S01]  /*5d70*/  IMAD.U32 R49, RZ, RZ, UR4 ;  /* 0x00000004ff317e24 */ /* 0x002fe2000f8e00ff */
[----:B------:R-:W-:Y:S01]  /*5d80*/  UIADD3 UR4, UPT, UPT, UR45, 0x200, URZ ;  /* 0x000002002d047890 */ /* 0x000fe2000fffe0ff */
[----:B------:R-:W-:Y:S01]  /*5d90*/  LOP3.LUT R44, R44, R2, RZ, 0xfc, !PT ;  /* 0x000000022c2c7212 */ /* 0x000fe200078efcff */
[----:B------:R-:W-:Y:S01]  /*5da0*/  IMAD.U32 R48, RZ, RZ, UR5 ;  /* 0x00000005ff307e24 */ /* 0x000fe2000f8e00ff */
[----:B------:R-:W-:Y:S01]  /*5db0*/  P2R R2, PR, RZ, 0x1 ;  /* 0x00000001ff027803 */ /* 0x000fe20000000000 */
[----:B------:R-:W1:Y:S01]  /*5dc0*/  LDCU UR43, c[0x0][0xb0c] ;  /* 0x00016180ff2b77ac */ /* 0x000e620008000800 */
[----:B------:R-:W-:Y:S01]  /*5dd0*/  LOP3.LUT R58, R58, 0x60, RZ, 0xc0, !PT ;  /* 0x000000603a3a7812 */ /* 0x000fe200078ec0ff */
[----:B------:R-:W-:Y:S01]  /*5de0*/  IMAD.U32 R60, RZ, RZ, UR4 ;  /* 0x00000004ff3c7e24 */ /* 0x000fe2000f8e00ff */
[----:B------:R-:W1:Y:S01]  /*5df0*/  LDCU UR39, c[0x0][0xb30] ;  /* 0x00016600ff2777ac */ /* 0x000e620008000800 */
[----:B------:R-:W1:Y:S01]  /*5e00*/  LDCU.64 UR60, c[0x0][0x888] ;  /* 0x00011100ff3c77ac */ /* 0x000e620008000a00 */
[----:B------:R-:W1:Y:S01]  /*5e10*/  LDCU.64 UR40, c[0x0][0xb28] ;  /* 0x00016500ff2877ac */ /* 0x000e620008000a00 */
[----:B------:R-:W1:Y:S01]  /*5e20*/  LDCU.128 UR56, c[0x0][0xb10] ;  /* 0x00016200ff3877ac */ /* 0x000e620008000c00 */
[----:B------:R-:W1:Y:S01]  /*5e30*/  LDCU UR62, c[0x0][0x374] ;  /* 0x00006e80ff3e77ac */ /* 0x000e620008000800 */
[----:B------:R-:W-:Y:S01]  /*5e40*/  UMOV UR54, 0x1 ;  /* 0x0000000100367882 */ /* 0x000fe20000000000 */
[----:B------:R-:W-:Y:S01]  /*5e50*/  UMOV UR47, URZ ;  /* 0x000000ff002f7c82 */ /* 0x000fe20008000000 */
[----:B------:R-:W-:Y:S01]  /*5e60*/  UMOV UR53, URZ ;  /* 0x000000ff00357c82 */ /* 0x000fe20008000000 */
[----:B------:R-:W-:Y:S01]  /*5e70*/  UMOV UR52, URZ ;  /* 0x000000ff00347c82 */ /* 0x000fe20008000000 */
[----:B-1234-:R-:W-:-:S07]  /*5e80*/  IMAD.IADD R23, R0, 0x1, R23 ;  /* 0x0000000100177824 */ /* 0x01efce00078e0217 */
.L_x_134:
[C---:B------:R-:W-:Y:S02]  /*5e90*/  LEA R0, R55.reuse, UR45, 0x3 ;  /* 0x0000002d37007c11 */ /* 0x040fe4000f8e18ff */
[----:B------:R-:W-:Y:S02]  /*5ea0*/  SHF.L.U32 R2, R56, 0x1f, RZ ;  /* 0x0000001f38027819 */ /* 0x000fe400000006ff */
[----:B------:R-:W-:Y:S02]  /*5eb0*/  LEA R4, R55, UR45, 0x4 ;  /* 0x0000002d37047c11 */ /* 0x000fe4000f8e20ff */
[----:B------:R-:W1:Y:S02]  /*5ec0*/  SYNCS.PHASECHK.TRANS64.TRYWAIT P0, [R0+URZ+0xc0], R2 ;  /* 0x0000c002000075a7 */ /* 0x000e6400080011ff */
[----:B-1----:R-:W-:Y:S05]  /*5ed0*/  @!P0 BRA `(.L_x_104) ;  /* 0x0000002c00ec8947 */ /* 0x002fea0003800000 */
.L_x_187:
[----:B------:R-:W-:Y:S01]  /*5ee0*/  R2UR UR7, R59 ;  /* 0x000000003b0772ca */ /* 0x000fe200000e0000 */
[----:B------:R-:W2:Y:S01]  /*5ef0*/  LDS.128 R4, [R4+0x150] ;  /* 0x0001500004047984 */ /* 0x000ea20000000c00 */
[----:B-1----:R-:W-:Y:S01]  /*5f00*/  VIADD R0, R0, 0xd0 ;  /* 0x000000d000007836 */ /* 0x002fe20000000000 */
[----:B------:R-:W-:Y:S04]  /*5f10*/  UISETP.GE.AND UP0, UPT, UR42, 0x1, UPT ;  /* 0x000000012a00788c */ /* 0x000fe8000bf06270 */
[----:B------:R-:W-:Y:S01]  /*5f20*/  PRMT R0, RZ, 0x654, R0 ;  /* 0x00000654ff007816 */ /* 0x000fe20000000000 */
[----:B------:R-:W-:Y:S01]  /*5f30*/  @!PT LDS RZ, [RZ] ;  /* 0x00000000fffff984 */ /* 0x000fe20000000800 */
[----:B------:R-:W-:Y:S01]  /*5f40*/  @!PT LDS RZ, [RZ] ;  /* 0x00000000fffff984 */ /* 0x000fe20000000800 */
[----:B------:R-:W-:Y:S01]  /*5f50*/  @!PT LDS RZ, [RZ] ;  /* 0x00000000fffff984 */ /* 0x000fe20000000800 */
[----:B------:R-:W-:Y:S01]  /*5f60*/  @!PT LDS RZ, [RZ] ;  /* 0x00000000fffff984 */ /* 0x000fe20000000800 */
[----:B------:R1:W-:Y:S06]  /*5f70*/  MEMBAR.ALL.CTA ;  /* 0x0000000000007992 */ /* 0x0003ec0000008000 */
[----:B-1----:R-:W1:Y:S02]  /*5f80*/  FENCE.VIEW.ASYNC.S ;  /* 0x00000000000073c6 */ /* 0x002e640000000000 */
[----:B-1----:R1:W-:Y:S01]  /*5f90*/  SYNCS.ARRIVE.TRANS64.RED.A1T0 RZ, [R0+URZ], RZ ;  /* 0x000000ff00ff79a7 */ /* 0x0023e200081004ff */
[----:B--2---:R-:W-:Y:S11]  /*5fa0*/  LOP3.LUT P0, RZ, R6, 0x1, RZ, 0xc0, !PT ;  /* 0x0000000106ff7812 */ /* 0x004ff6000780c0ff */
[----:B------:R-:W-:Y:S02]  /*5fb0*/  @!UPT UIADD3 URZ, UPT, UPT, URZ, URZ, URZ ;  /* 0x000000fffffff290 */ /* 0x000fe4000fffe0ff */
[----:B------:R-:W-:Y:S01]  /*5fc0*/  VOTEU.ANY UP1, P0 ;  /* 0x0000000000ff7886 */ /* 0x000fe20000020100 */
[----:B------:R-:W-:Y:S01]  /*5fd0*/  PLOP3.LUT P0, PT, PT, PT, UP1, 0x80, 0x8 ;  /* 0x000000000008781c */ /* 0x000fe20003f0f018 */
[----:B------:R-:W-:Y:S06]  /*5fe0*/  UP2UR UR4, UPR, URZ, 0x2 ;  /* 0x00000002ff047883 */ /* 0x000fec0008000000 */
[----:B------:R-:W-:Y:S06]  /*5ff0*/  IMAD.U32 R61, RZ, RZ, UR4 ;  /* 0x00000004ff3d7e24 */ /* 0x000fec000f8e00ff */
[----:B------:R-:W-:Y:S02]  /*6000*/  @P0 SHF.R.U32.HI R2, RZ, 0x10, R5 ;  /* 0x00000010ff020819 */ /* 0x000fe40000011605 */
[----:B------:R-:W-:Y:S02]  /*6010*/  @P0 MOV R3, R4 ;  /* 0x0000000400030202 */ /* 0x000fe40000000f00 */
[----:B------:R-:W-:Y:S02]  /*6020*/  @P0 R2UR UR4, R2 ;  /* 0x00000000020402ca */ /* 0x000fe400000e0000 */
[----:B------:R-:W-:Y:S02]  /*6030*/  @P0 LOP3.LUT R4, R5, 0xffff, RZ, 0xc0, !PT ;  /* 0x0000ffff05040812 */ /* 0x000fe400078ec0ff */
[----:B------:R-:W-:Y:S02]  /*6040*/  @P0 R2UR UR6, R3 ;  /* 0x00000000030602ca */ /* 0x000fe400000e0000 */
[----:B------:R-:W-:Y:S07]  /*6050*/  @P0 R2UR UR5, R4 ;  /* 0x00000000040502ca */ /* 0x000fee00000e0000 */
[----:B------:R-:W-:Y:S02]  /*6060*/  @UP1 UMOV UR7, UR4 ;  /* 0x0000000400071c82 */ /* 0x000fe40008000000 */
[----:B------:R-:W-:Y:S02]  /*6070*/  IMAD.U32 R59, RZ, RZ, UR7 ;  /* 0x00000007ff3b7e24 */ /* 0x000fe4000f8e00ff */
[----:B------:R-:W-:Y:S02]  /*6080*/  @UP1 UMOV UR38, UR6 ;  /* 0x0000000600261c82 */ /* 0x000fe40008000000 */
[----:B------:R-:W-:Y:S01]  /*6090*/  @UP1 UMOV UR37, UR5 ;  /* 0x0000000500251c82 */ /* 0x000fe20008000000 */
[----:B-1----:R-:W-:Y:S05]  /*60a0*/  BRA.U !UP0, `(.L_x_105) ;  /* 0x0000000108cc7547 */ /* 0x002fea000b800000 */
[----:B------:R-:W1:Y:S01]  /*60b0*/  LDCU UR12, c[0x0][0xb20] ;  /* 0x00016400ff0c77ac */ /* 0x000e620008000800 */
[----:B------:R-:W-:Y:S02]  /*60c0*/  UIMAD.WIDE.U32 UR4, UR62, UR59, URZ ;  /* 0x0000003b3e0472a5 */ /* 0x000fe4000f8e00ff */
[----:B------:R-:W-:Y:S02]  /*60d0*/  UIMAD.WIDE.U32 UR6, UR63, UR56, URZ ;  /* 0x000000383f0672a5 */ /* 0x000fe4000f8e00ff */
[----:B------:R-:W-:Y:S02]  /*60e0*/  UISETP.NE.AND UP0, UPT, UR58, 0x1, UPT ;  /* 0x000000013a00788c */ /* 0x000fe4000bf05270 */
[----:B------:R-:W-:Y:S02]  /*60f0*/  UIMAD.WIDE.U32 UR8, UR37, UR59, URZ ;  /* 0x0000003b250872a5 */ /* 0x000fe4000f8e00ff */
[----:B------:R-:W-:Y:S02]  /*6100*/  UIMAD.WIDE.U32 UR10, UR38, UR56, URZ ;  /* 0x00000038260a72a5 */ /* 0x000fe4000f8e00ff */
[----:B------:R-:W-:Y:S02]  /*6110*/  UISETP.NE.AND UP1, UPT, UR43, 0x1, UPT ;  /* 0x000000012b00788c */ /* 0x000fe4000bf25270 */
[----:B------:R-:W-:Y:S01]  /*6120*/  UISETP.NE.AND UP2, UPT, UR42, 0x1, UPT ;  /* 0x000000012a00788c */ /* 0x000fe2000bf45270 */
[----:B------:R-:W-:Y:S02]  /*6130*/  UMOV UR4, UR5 ;  /* 0x0000000500047c82 */ /* 0x000fe40008000000 */
[----:B-1----:R-:W-:Y:S03]  /*6140*/  USHF.R.U32.HI UR5, URZ, UR12, UR4 ;  /* 0x0000000cff057299 */ /* 0x002fe60008011604 */
[----:B------:R-:W-:Y:S02]  /*6150*/  UMOV UR4, UR7 ;  /* 0x0000000700047c82 */ /* 0x000fe40008000000 */
[----:B------:R-:W-:Y:S02]  /*6160*/  USHF.R.U32.HI UR7, URZ, UR57, UR4 ;  /* 0x00000039ff077299 */ /* 0x000fe40008011604 */
[----:B------:R-:W-:Y:S02]  /*6170*/  USEL UR4, UR62, UR5, !UP0 ;  /* 0x000000053e047287 */ /* 0x000fe4000c000000 */
[----:B------:R-:W-:Y:S01]  /*6180*/  USEL UR7, UR63, UR7, !UP1 ;  /* 0x000000073f077287 */ /* 0x000fe2000c800000 */
[----:B------:R-:W-:Y:S01]  /*6190*/  UMOV UR5, UR9 ;  /* 0x0000000900057c82 */ /* 0x000fe20008000000 */
[----:B------:R-:W-:Y:S02]  /*61a0*/  UIMAD.WIDE.U32 UR8, UR4, UR40, URZ ;  /* 0x00000028040872a5 */ /* 0x000fe4000f8e00ff */
[----:B------:R-:W-:Y:S03]  /*61b0*/  USHF.R.U32.HI UR6, URZ, UR12, UR5 ;  /* 0x0000000cff067299 */ /* 0x000fe60008011605 */
[----:B------:R-:W-:Y:S01]  /*61c0*/  UMOV UR5, UR11 ;  /* 0x0000000b00057c82 */ /* 0x000fe20008000000 */
[----:B------:R-:W-:Y:S02]  /*61d0*/  UIMAD.WIDE.U32 UR10, UR7, UR40, URZ ;  /* 0x00000028070a72a5 */ /* 0x000fe4000f8e00ff */
[----:B------:R-:W-:Y:S02]  /*61e0*/  USHF.R.U32.HI UR12, URZ, UR57, UR5 ;  /* 0x00000039ff0c7299 */ /* 0x000fe40008011605 */
[----:B------:R-:W-:Y:S01]  /*61f0*/  USEL UR6, UR37, UR6, !UP0 ;  /* 0x0000000625067287 */ /* 0x000fe2000c000000 */
[----:B------:R-:W-:Y:S02]  /*6200*/  UMOV UR5, UR9 ;  /* 0x0000000900057c82 */ /* 0x000fe40008000000 */
[----:B------:R-:W-:Y:S01]  /*6210*/  UMOV UR10, UR11 ;  /* 0x0000000b000a7c82 */ /* 0x000fe20008000000 */
[----:B------:R-:W-:Y:S02]  /*6220*/  @UP2 USHF.R.U32.HI UR4, URZ, UR41, UR5 ;  /* 0x00000029ff042299 */ /* 0x000fe40008011605 */
[----:B------:R-:W-:Y:S02]  /*6230*/  @UP2 USHF.R.U32.HI UR7, URZ, UR41, UR10 ;  /* 0x00000029ff072299 */ /* 0x000fe4000801160a */
[----:B------:R-:W-:Y:S02]  /*6240*/  UIMAD UR4, UR42, UR4, URZ ;  /* 0x000000042a0472a4 */ /* 0x000fe4000f8e02ff */
[----:B------:R-:W-:Y:S02]  /*6250*/  UIMAD.WIDE.U32 UR10, UR6, UR40, URZ ;  /* 0x00000028060a72a5 */ /* 0x000fe4000f8e00ff */
[----:B------:R-:W-:Y:S02]  /*6260*/  USEL UR5, UR38, UR12, !UP1 ;  /* 0x0000000c26057287 */ /* 0x000fe4000c800000 */
[----:B------:R-:W-:Y:S02]  /*6270*/  UIMAD UR8, UR42, UR7, URZ ;  /* 0x000000072a0872a4 */ /* 0x000fe4000f8e02ff */
[----:B------:R-:W-:Y:S03]  /*6280*/  UISETP.GE.AND UP0, UPT, UR6, UR4, UPT ;  /* 0x000000040600728c */ /* 0x000fe6000bf06270 */
[----:B------:R-:W-:Y:S01]  /*6290*/  UMOV UR4, UR11 ;  /* 0x0000000b00047c82 */ /* 0x000fe20008000000 */
[----:B------:R-:W-:Y:S02]  /*62a0*/  UISETP.GE.OR UP0, UPT, UR5, UR8, UP0 ;  /* 0x000000080500728c */ /* 0x000fe40008706670 */
[----:B------:R-:W-:Y:S02]  /*62b0*/  USHF.R.U32.HI UR4, URZ, UR41, UR4 ;  /* 0x00000029ff047299 */ /* 0x000fe40008011604 */
[----:B------:R-:W-:Y:S02]  /*62c0*/  UIMAD.WIDE.U32 UR8, UR5, UR40, URZ ;  /* 0x00000028050872a5 */ /* 0x000fe4000f8e00ff */
[----:B------:R-:W-:Y:S02]  /*62d0*/  USEL UR11, UR6, UR4, !UP2 ;  /* 0x00000004060b7287 */ /* 0x000fe4000d000000 */
[----:B------:R-:W-:Y:S02]  /*62e0*/  UIADD3 UR8, UPT, UPT, -UR5, URZ, URZ ;  /* 0x000000ff05087290 */ /* 0x000fe4000fffe1ff */
[----:B------:R-:W-:Y:S01]  /*62f0*/  UIADD3 UR10, UPT, UPT, -UR11, URZ, URZ ;  /* 0x000000ff0b0a7290 */ /* 0x000fe2000fffe1ff */
[----:B------:R-:W-:Y:S01]  /*6300*/  @!UP0 UMOV UR4, UR9 ;  /* 0x0000000900048c82 */ /* 0x000fe20008000000 */
[----:B------:R-:W-:Y:S02]  /*6310*/  UIADD3 UR9, UPT, UPT, -UR6, URZ, URZ ;  /* 0x000000ff06097290 */ /* 0x000fe4000fffe1ff */
[----:B------:R-:W-:Y:S02]  /*6320*/  @!UP0 USHF.R.U32.HI UR4, URZ, UR41, UR4 ;  /* 0x00000029ff048299 */ /* 0x000fe40008011604 */
[----:B------:R-:W-:Y:S02]  /*6330*/  UIMAD UR10, UR42, UR10, UR6 ;  /* 0x0000000a2a0a72a4 */ /* 0x000fe4000f8e0206 */
[----:B------:R-:W-:Y:S04]  /*6340*/  @!UP0 USEL UR4, UR5, UR4, !UP2 ;  /* 0x0000000405048287 */ /* 0x000fe8000d000000 */
[----:B------:R-:W-:Y:S02]  /*6350*/  @!UP0 UIMAD UR10, UR7, UR10, UR4 ;  /* 0x0000000a070a82a4 */ /* 0x000fe4000f8e0204 */
[----:B------:R-:W-:Y:S02]  /*6360*/  @!UP0 UIADD3 UR11, UPT, UPT, UR11, -UR4, URZ ;  /* 0x800000040b0b8290 */ /* 0x000fe4000fffe0ff */
[----:B------:R-:W-:Y:S02]  /*6370*/  UIMAD UR7, UR43, UR8, UR38 ;  /* 0x000000082b0772a4 */ /* 0x000fe4000f8e0226 */
[----:B------:R-:W-:Y:S02]  /*6380*/  @!UP0 UIMAD UR6, UR11, UR42, UR5 ;  /* 0x0000002a0b0682a4 */ /* 0x000fe4000f8e0205 */
[----:B------:R-:W-:Y:S01]  /*6390*/  UIMAD UR4, UR58, UR9, UR37 ;  /* 0x000000093a0472a4 */ /* 0x000fe2000f8e0225 */
[----:B------:R-:W-:Y:S02]  /*63a0*/  @!UP0 UMOV UR5, UR10 ;  /* 0x0000000a00058c82 */ /* 0x000fe40008000000 */
[----:B------:R-:W-:Y:S02]  /*63b0*/  UIMAD UR38, UR5, UR43, UR7 ;  /* 0x0000002b052672a4 */ /* 0x000fe4000f8e0207 */
[----:B------:R-:W-:Y:S11]  /*63c0*/  UIMAD UR37, UR6, UR58, UR4 ;  /* 0x0000003a062572a4 */ /* 0x000ff6000f8e0204 */
[----:B------:R-:W-:Y:S01]  /*63d0*/  @!UPT UIADD3 URZ, UPT, UPT, URZ, URZ, URZ ;  /* 0x000000fffffff290 */ /* 0x000fe2000fffe0ff */
.L_x_105:
[----:B------:R-:W-:Y:S01]  /*63e0*/  UISETP.NE.AND UP0, UPT, UR39, 0x1, UPT ;  /* 0x000000012700788c */ /* 0x000fe2000bf05270 */
[----:B------:R-:W-:Y:S01]  /*63f0*/  R2UR UR11, R60 ;  /* 0x000000003c0b72ca */ /* 0x000fe200000e0000 */
[----:B------:R-:W-:Y:S01]  /*6400*/  USHF.L.U32 UR50, UR27, 0x6, URZ ;  /* 0x000000061b327899 */ /* 0x000fe200080006ff */
[----:B------:R-:W-:Y:S01]  /*6410*/  IADD3 R55, PT, PT, R55, 0x1, RZ ;  /* 0x0000000137377810 */ /* 0x000fe20007ffe0ff */
[----:B------:R-:W-:Y:S07]  /*6420*/  USHF.L.U32 UR49, UR26, 0x6, URZ ;  /* 0x000000061a317899 */ /* 0x000fee00080006ff */
[----:B------:R-:W1:Y:S01]  /*6430*/  @!UP0 LDCU.128 UR12, c[0x0][0xb10] ;  /* 0x00016200ff0c87ac */ /* 0x000e620008000c00 */
[----:B------:R-:W2:Y:S01]  /*6440*/  @!UP0 LDCU UR5, c[0x0][0xb0c] ;  /* 0x00016180ff0587ac */ /* 0x000ea20008000800 */
[----:B------:R-:W3:Y:S01]  /*6450*/  @!UP0 LDCU UR10, c[0x0][0xb20] ;  /* 0x00016400ff0a87ac */ /* 0x000ee20008000800 */
[----:B-1----:R-:W-:Y:S02]  /*6460*/  UIMAD.WIDE.U32 UR8, UR38, UR12, URZ ;  /* 0x0000000c260872a5 */ /* 0x002fe4000f8e00ff */
[----:B------:R-:W-:Y:S02]  /*6470*/  UIMAD.WIDE.U32 UR6, UR37, UR15, URZ ;  /* 0x0000000f250672a5 */ /* 0x000fe4000f8e00ff */
[----:B------:R-:W-:Y:S03]  /*6480*/  @!UP0 UISETP.NE.AND UP1, UPT, UR14, 0x1, UPT ;  /* 0x000000010e00888c */ /* 0x000fe6000bf25270 */
[----:B------:R-:W-:Y:S01]  /*6490*/  @!UP0 UMOV UR4, UR9 ;  /* 0x0000000900048c82 */ /* 0x000fe20008000000 */
[----:B--2---:R-:W-:Y:S02]  /*64a0*/  @!UP0 UISETP.NE.AND UP2, UPT, UR5, 0x1, UPT ;  /* 0x000000010500888c */ /* 0x004fe4000bf45270 */
[----:B------:R-:W-:Y:S01]  /*64b0*/  @!UP0 USHF.R.U32.HI UR4, URZ, UR13, UR4 ;  /* 0x0000000dff048299 */ /* 0x000fe20008011604 */
[----:B------:R-:W-:Y:S02]  /*64c0*/  @!UP0 UMOV UR6, UR7 ;  /* 0x0000000700068c82 */ /* 0x000fe40008000000 */
[----:B---3--:R-:W-:Y:S02]  /*64d0*/  @!UP0 USHF.R.U32.HI UR6, URZ, UR10, UR6 ;  /* 0x0000000aff068299 */ /* 0x008fe40008011606 */
[----:B------:R-:W-:Y:S02]  /*64e0*/  @!UP0 USEL UR7, UR38, UR4, !UP2 ;  /* 0x0000000426078287 */ /* 0x000fe4000d000000 */
[----:B------:R-:W-:Y:S04]  /*64f0*/  @!UP0 USEL UR6, UR37, UR6, !UP1 ;  /* 0x0000000625068287 */ /* 0x000fe8000c800000 */
[----:B------:R-:W-:Y:S02]  /*6500*/  @!UP0 UIADD3 UR4, UPT, UPT, -UR7, UR6, URZ ;  /* 0x0000000607048290 */ /* 0x000fe4000fffe1ff */
[----:B------:R-:W-:Y:S02]  /*6510*/  @!UP0 UIADD3 UR6, UPT, UPT, UR7, -UR6, URZ ;  /* 0x8000000607068290 */ /* 0x000fe4000fffe0ff */
[----:B------:R-:W-:Y:S02]  /*6520*/  @!UP0 UIMAD UR38, UR4, UR5, UR38 ;  /* 0x00000005042682a4 */ /* 0x000fe4000f8e0226 */
[----:B------:R-:W-:Y:S02]  /*6530*/  @!UP0 UIMAD UR37, UR6, UR14, UR37 ;  /* 0x0000000e062582a4 */ /* 0x000fe4000f8e0225 */
[----:B------:R-:W-:Y:S09]  /*6540*/  ULOP3.LUT UP0, URZ, UR11, 0x90, URZ, 0xc0, !UPT ;  /* 0x000000900bff7892 */ /* 0x000ff2000f80c0ff */
[----:B------:R-:W-:Y:S05]  /*6550*/  BRA.U !UP0, `(.L_x_106) ;  /* 0x00000001087c7547 */ /* 0x000fea000b800000 */
[----:B------:R-:W1:Y:S01]  /*6560*/  LDCU.64 UR8, c[0x4][0x80] ;  /* 0x01001000ff0877ac */ /* 0x000e620008000a00 */
[----:B------:R-:W-:Y:S01]  /*6570*/  MOV R2, 0x0 ;  /* 0x0000000000027802 */ /* 0x000fe20000000f00 */
[----:B------:R-:W-:Y:S02]  /*6580*/  HFMA2 R12, -RZ, RZ, 0, 5.9604644775390625e-08 ;  /* 0x00000001ff0c7431 */ /* 0x000fe400000001ff */
[----:B------:R-:W-:Y:S01]  /*6590*/  IMAD.MOV.U32 R8, RZ, RZ, 0x70 ;  /* 0x00000070ff087424 */ /* 0x000fe200078e00ff */
[----:B------:R2:W3:Y:S01]  /*65a0*/  LDC.64 R14, c[0x4][R2] ;  /* 0x01000000020e7b82 */ /* 0x0004e20000000a00 */
[----:B------:R-:W4:Y:S01]  /*65b0*/  LDCU.64 UR6, c[0x4][0x88] ;  /* 0x01001100ff0677ac */ /* 0x000f220008000a00 */
[----:B------:R-:W-:Y:S01]  /*65c0*/  IMAD.MOV.U32 R13, RZ, RZ, RZ ;  /* 0x000000ffff0d7224 */ /* 0x000fe200078e00ff */
[----:B------:R-:W2:Y:S01]  /*65d0*/  LDCU.64 UR4, c[0x4][0x8] ;  /* 0x01000100ff0477ac */ /* 0x000ea20008000a00 */
[----:B-1----:R-:W-:Y:S01]  /*65e0*/  MOV R5, UR9 ;  /* 0x0000000900057c02 */ /* 0x002fe20008000f00 */
[----:B------:R-:W-:Y:S01]  /*65f0*/  IMAD.U32 R4, RZ, RZ, UR8 ;  /* 0x00000008ff047e24 */ /* 0x000fe2000f8e00ff */
[----:B----4-:R-:W-:Y:S01]  /*6600*/  MOV R7, UR7 ;  /* 0x0000000700077c02 */ /* 0x010fe20008000f00 */
[----:B------:R-:W-:Y:S01]  /*6610*/  IMAD.U32 R6, RZ, RZ, UR6 ;  /* 0x00000006ff067e24 */ /* 0x000fe2000f8e00ff */
[----:B--2---:R-:W-:Y:S01]  /*6620*/  MOV R11, UR5 ;  /* 0x00000005000b7c02 */ /* 0x004fe20008000f00 */
[----:B------:R-:W-:Y:S02]  /*6630*/  IMAD.U32 R10, RZ, RZ, UR4 ;  /* 0x00000004ff0a7e24 */ /* 0x000fe4000f8e00ff */
[----:B------:R-:W-:Y:S07]  /*6640*/  LEPC R20, `(.L_x_107) ;  /* 0x000000001014794e */ /* 0x000fee0000000000 */
[----:B---3-5:R-:W-:Y:S05]  /*6650*/  CALL.ABS.NOINC R14 ;  /* 0x000000000e007343 */ /* 0x028fea0003c00000 */
.L_x_107:
[----:B------:R-:W1:Y:S01]  /*6660*/  LDCU.64 UR8, c[0x4][0x80] ;  /* 0x01001000ff0877ac */ /* 0x000e620008000a00 */
[----:B------:R-:W2:Y:S01]  /*6670*/  LDC.64 R2, c[0x4][R2] ;  /* 0x0100000002027b82 */ /* 0x000ea20000000a00 */
[----:B------:R-:W-:Y:S02]  /*6680*/  HFMA2 R12, -RZ, RZ, 0, 5.9604644775390625e-08 ;  /* 0x00000001ff0c7431 */ /* 0x000fe400000001ff */
[----:B------:R-:W-:Y:S02]  /*6690*/  IMAD.MOV.U32 R8, RZ, RZ, 0x70 ;  /* 0x00000070ff087424 */ /* 0x000fe400078e00ff */
[----:B------:R-:W-:Y:S01]  /*66a0*/  IMAD.MOV.U32 R13, RZ, RZ, RZ ;  /* 0x000000ffff0d7224 */ /* 0x000fe200078e00ff */
[----:B------:R-:W3:Y:S01]  /*66b0*/  LDCU.64 UR6, c[0x4][0x88] ;  /* 0x01001100ff0677ac */ /* 0x000ee20008000a00 */
[----:B------:R-:W4:Y:S01]  /*66c0*/  LDCU.64 UR4, c[0x4][0x8] ;  /* 0x01000100ff0477ac */ /* 0x000f220008000a00 */
[----:B-1----:R-:W-:Y:S02]  /*66d0*/  MOV R4, UR8 ;  /* 0x0000000800047c02 */ /* 0x002fe40008000f00 */
[----:B------:R-:W-:Y:S02]  /*66e0*/  MOV R5, UR9 ;  /* 0x0000000900057c02 */ /* 0x000fe40008000f00 */
[----:B---3--:R-:W-:Y:S01]  /*66f0*/  MOV R7, UR7 ;  /* 0x0000000700077c02 */ /* 0x008fe20008000f00 */
[----:B------:R-:W-:Y:S01]  /*6700*/  IMAD.U32 R6, RZ, RZ, UR6 ;  /* 0x00000006ff067e24 */ /* 0x000fe2000f8e00ff */
[----:B----4-:R-:W-:Y:S01]  /*6710*/  MOV R11, UR5 ;  /* 0x00000005000b7c02 */ /* 0x010fe20008000f00 */
[----:B------:R-:W-:Y:S02]  /*6720*/  IMAD.U32 R10, RZ, RZ, UR4 ;  /* 0x00000004ff0a7e24 */ /* 0x000fe4000f8e00ff */
[----:B------:R-:W-:Y:S07]  /*6730*/  LEPC R20, `(.L_x_106) ;  /* 0x000000001014794e */ /* 0x000fee0000000000 */
[----:B--2---:R-:W-:Y:S05]  /*6740*/  CALL.ABS.NOINC R2 ;  /* 0x0000000002007343 */ /* 0x004fea0003c00000 */
.L_x_106:
[----:B------:R-:W-:Y:S02]  /*6750*/  R2UR UR6, R52 ;  /* 0x00000000340672ca */ /* 0x000fe400000e0000 */
[----:B------:R-:W-:Y:S02]  /*6760*/  R2UR UR5, R49 ;  /* 0x00000000310572ca */ /* 0x000fe400000e0000 */
[----:B------:R-:W-:Y:S02]  /*6770*/  R2UR UR4, R48 ;  /* 0x00000000300472ca */ /* 0x000fe400000e0000 */
[----:B------:R-:W-:Y:S02]  /*6780*/  ISETP.NE.U32.AND P4, PT, R42, RZ, PT ;  /* 0x000000ff2a00720c */ /* 0x000fe40003f85070 */
[----:B------:R-:W-:Y:S02]  /*6790*/  ISETP.NE.U32.AND P2, PT, RZ, UR60, PT ;  /* 0x0000003cff007c0c */ /* 0x000fe4000bf45070 */
[----:B------:R-:W-:Y:S02]  /*67a0*/  ISETP.NE.AND.EX P4, PT, R43, RZ, PT, P4 ;  /* 0x000000ff2b00720c */ /* 0x000fe40003f85340 */
[----:B------:R-:W-:Y:S01]  /*67b0*/  ISETP.NE.AND.EX P2, PT, RZ, UR61, PT, P2 ;  /* 0x0000003dff007c0c */ /* 0x000fe2000bf45320 */
[----:B------:R-:W-:Y:S02]  /*67c0*/  UISETP.NE.AND UP2, UPT, UR6, URZ, UPT ;  /* 0x000000ff0600728c */ /* 0x000fe4000bf45270 */
[----:B------:R-:W-:Y:S04]  /*67d0*/  UISETP.NE.U32.AND UP0, UPT, UR5, URZ, UPT ;  /* 0x000000ff0500728c */ /* 0x000fe8000bf05070 */
[----:B------:R-:W-:Y:S01]  /*67e0*/  UISETP.NE.AND.EX UP1, UPT, UR4, URZ, UPT, UP0 ;  /* 0x000000ff0400728c */ /* 0x000fe2000bf25300 */
[----:B------:R-:W-:Y:S01]  /*67f0*/  PLOP3.LUT P1, PT, PT, PT, UP2, 0x80, 0x8 ;  /* 0x000000000008781c */ /* 0x000fe20003f2f028 */
[----:B------:R-:W-:Y:S03]  /*6800*/  UPLOP3.LUT UP0, UPT, UPT, UPT, UPT, 0x40, 0x4 ;  /* 0x000000000004789c */ /* 0x000fe60003f0e870 */
[----:B------:R-:W-:Y:S06]  /*6810*/  @UP2 UPLOP3.LUT UP0, UPT, UPT, UPT, UP1, 0x80, 0x8 ;  /* 0x000000000008289c */ /* 0x000fec0003f0f010 */
[----:B------:R-:W-:Y:S01]  /*6820*/  PLOP3.LUT P0, PT, PT, PT, UP0, 0x80, 0x8 ;  /* 0x000000000008781c */ /* 0x000fe20003f0f008 */
[----:B------:R-:W-:Y:S01]  /*6830*/  @!UPT UIADD3 URZ, UPT, UPT, URZ, URZ, URZ ;  /* 0x000000fffffff290 */ /* 0x000fe2000fffe0ff */
[----:B------:R-:W-:Y:S11]  /*6840*/  BRA.U !UP1, `(.L_x_108) ;  /* 0x0000000109407547 */ /* 0x000ff6000b800000 */
[----:B------:R-:W-:Y:S01]  /*6850*/  UISETP.NE.U32.AND UP0, UPT, UR60, URZ, UPT ;  /* 0x000000ff3c00728c */ /* 0x000fe2000bf05070 */
[----:B------:R-:W-:Y:S01]  /*6860*/  R2UR UR6, R49 ;  /* 0x00000000310672ca */ /* 0x000fe200000e0000 */
[----:B------:R-:W1:Y:S01]  /*6870*/  LDCU.64 UR8, c[0x0][0x358] ;  /* 0x00006b00ff0877ac */ /* 0x000e620008000a00 */
[----:B------:R-:W-:Y:S02]  /*6880*/  HFMA2 R46, -RZ, RZ, 0, 5.9604644775390625e-08 ;  /* 0x00000001ff2e7431 */ /* 0x000fe400000001ff */
[----:B------:R-:W-:Y:S01]  /*6890*/  IMAD.MOV.U32 R0, RZ, RZ, 0x1 ;  /* 0x00000001ff007424 */ /* 0x000fe200078e00ff */
[----:B------:R-:W-:Y:S06]  /*68a0*/  UISETP.NE.AND.EX UP0, UPT, UR61, URZ, UPT, UP0 ;  /* 0x000000ff3d00728c */ /* 0x000fec000bf05300 */
[----:B------:R-:W-:Y:S05]  /*68b0*/  PLOP3.LUT P3, PT, PT, PT, UP0, 0x80, 0x8 ;  /* 0x000000000008781c */ /* 0x000fea0003f6f008 */
[----:B------:R-:W2:Y:S01]  /*68c0*/  @UP0 LDCU.64 UR4, c[0x0][0x888] ;  /* 0x00011100ff0407ac */ /* 0x000ea20008000a00 */
[----:B------:R-:W-:Y:S07]  /*68d0*/  @UP0 UIMAD UR6, UR36, UR6, URZ ;  /* 0x00000006240602a4 */ /* 0x000fee000f8e02ff */
[----:B------:R-:W-:Y:S01]  /*68e0*/  @!P3 PRMT R46, R0, 0x7610, R46 ;  /* 0x00007610002eb816 */ /* 0x000fe2000000002e */
[----:B--2---:R-:W-:Y:S06]  /*68f0*/  @UP0 UIMAD.WIDE UR4, UR6, 0x4, UR4 ;  /* 0x00000004060408a5 */ /* 0x004fec000f8e0204 */
[----:B-----5:R-:W-:Y:S02]  /*6900*/  IMAD.U32 R26, RZ, RZ, UR4 ;  /* 0x00000004ff1a7e24 */ /* 0x020fe4000f8e00ff */
[----:B------:R-:W-:Y:S03]  /*6910*/  IMAD.U32 R27, RZ, RZ, UR5 ;  /* 0x00000005ff1b7e24 */ /* 0x000fe6000f8e00ff */
[----:B------:R-:W2:Y:S02]  /*6920*/  @!UP0 LDCU UR4, c[0x0][0x880] ;  /* 0x00011000ff0487ac */ /* 0x000ea40008000800 */
[----:B-1----:R1:W5:Y:S02]  /*6930*/  @P3 LDG.E R26, desc[UR8][R26.64] ;  /* 0x000000081a1a3981 */ /* 0x002364000c1e1900 */
[----:B-12---:R-:W-:Y:S02]  /*6940*/  @!P3 MOV R26, UR4 ;  /* 0x00000004001abc02 */ /* 0x006fe40008000f00 */
.L_x_108:
[----:B------:R-:W-:Y:S05]  /*6950*/  @!P4 BRA `(.L_x_109) ;  /* 0x000000000024c947 */ /* 0x000fea0003800000 */
[----:B------:R-:W-:Y:S01]  /*6960*/  ISETP.NE.U32.AND P3, PT, R40, RZ, PT ;  /* 0x000000ff2800720c */ /* 0x000fe20003f65070 */
[----:B------:R-:W1:Y:S03]  /*6970*/  LDCU.64 UR4, c[0x0][0x358] ;  /* 0x00006b00ff0477ac */ /* 0x000e660008000a00 */
[----:B------:R-:W-:Y:S11]  /*6980*/  ISETP.NE.AND.EX P3, PT, R41, RZ, PT, P3 ;  /* 0x000000ff2900720c */ /* 0x000ff60003f65330 */
[----:B------:R-:W-:Y:S02]  /*6990*/  @!UPT UIADD3 URZ, UPT, UPT, URZ, URZ, URZ ;  /* 0x000000fffffff290 */ /* 0x000fe4000fffe0ff */
[----:B------:R-:W2:Y:S01]  /*69a0*/  @P3 LDC.64 R2, c[0x0][0x8a8] ;  /* 0x00022a00ff023b82 */ /* 0x000ea20000000a00 */
[----:B------:R-:W-:Y:S04]  /*69b0*/  @P3 IMAD R0, R42, UR36, RZ ;  /* 0x000000242a003c24 */ /* 0x000fe8000f8e02ff */
[----:B--2---:R-:W-:Y:S05]  /*69c0*/  @P3 IMAD.WIDE R2, R0, 0x4, R2 ;  /* 0x0000000400023825 */ /* 0x004fea00078e0202 */
[----:B-1---5:R1:W5:Y:S02]  /*69d0*/  @P3 LDG.E R24, desc[UR4][R2.64] ;  /* 0x0000000402183981 */ /* 0x022364000c1e1900 */
[----:B-1----:R-:W2:Y:S02]  /*69e0*/  @!P3 LDC R24, c[0x0][0x8a0] ;  /* 0x00022800ff18bb82 */ /* 0x002ea40000000800 */
.L_x_109:
[----:B-----5:R-:W-:Y:S01]  /*69f0*/  FSETP.NEU.AND P3, PT, R26, RZ, PT ;  /* 0x000000ff1a00720b */ /* 0x020fe20003f6d000 */
[----:B------:R-:W-:Y:S01]  /*6a00*/  ULOP3.LUT UR4, UR54, 0x1, URZ, 0x3c, !UPT ;  /* 0x0000000136047892 */ /* 0x000fe2000f8e3cff */
[----:B------:R-:W-:Y:S01]  /*6a10*/  SEL R4, RZ, 0xffffffff, P2 ;  /* 0xffffffffff047807 */ /* 0x000fe20001000000 */
[----:B------:R-:W-:Y:S01]  /*6a20*/  IMAD.U32 R64, RZ, RZ, UR47 ;  /* 0x0000002fff407e24 */ /* 0x000fe2000f8e00ff */
[----:B------:R-:W-:Y:S01]  /*6a30*/  @P1 LOP3.LUT P2, RZ, R46, 0xff, RZ, 0xc0, !PT ;  /* 0x000000ff2eff1812 */ /* 0x000fe2000784c0ff */
[----:B------:R-:W-:Y:S01]  /*6a40*/  IMAD.SHL.U32 R66, R44, 0x2, RZ ;  /* 0x000000022c427824 */ /* 0x000fe200078e00ff */
[----:B------:R-:W-:Y:S01]  /*6a50*/  @P1 SEL R0, RZ, 0xffffffff, P3 ;  /* 0xffffffffff001807 */ /* 0x000fe20001800000 */
[----:B------:R-:W-:Y:S01]  /*6a60*/  IMAD.U32 R68, RZ, RZ, UR4 ;  /* 0x00000004ff447e24 */ /* 0x000fe2000f8e00ff */
[----:B------:R-:W-:Y:S01]  /*6a70*/  LEA R53, R22, UR45, 0x3 ;  /* 0x0000002d16357c11 */ /* 0x000fe2000f8e18ff */
[----:B------:R-:W-:Y:S01]  /*6a80*/  IMAD.SHL.U32 R64, R64, 0x1000, RZ ;  /* 0x0000100040407824 */ /* 0x000fe200078e00ff */
[----:B------:R-:W-:Y:S01]  /*6a90*/  @P0 SEL R0, R4, R0, !P2 ;  /* 0x0000000004000207 */ /* 0x000fe20005000000 */
[----:B------:R-:W-:Y:S01]  /*6aa0*/  BSSY B1, `(.L_x_110) ;  /* 0x0000035000017945 */ /* 0x000fe20003800000 */
[----:B------:R-:W-:Y:S01]  /*6ab0*/  PLOP3.LUT P2, PT, PT, PT, UP1, 0x80, 0x8 ;  /* 0x000000000008781c */ /* 0x000fe20003f4f018 */
[----:B------:R-:W-:Y:S01]  /*6ac0*/  IMAD.MOV.U32 R67, RZ, RZ, 0x1 ;  /* 0x00000001ff437424 */ /* 0x000fe200078e00ff */
[----:B------:R-:W-:Y:S01]  /*6ad0*/  @P1 LOP3.LUT R0, R0, 0x1, RZ, 0xc0, !PT ;  /* 0x0000000100001812 */ /* 0x000fe200078ec0ff */
[----:B------:R-:W-:Y:S01]  /*6ae0*/  IMAD R25, R22, 0x20, R23 ;  /* 0x0000002016197824 */ /* 0x000fe200078e0217 */
[----:B------:R-:W-:Y:S01]  /*6af0*/  LOP3.LUT P4, R54, R46, 0xff, RZ, 0xc0, !PT ;  /* 0x000000ff2e367812 */ /* 0x000fe2000788c0ff */
[----:B------:R-:W-:Y:S01]  /*6b00*/  IMAD.U32 R65, RZ, RZ, UR47 ;  /* 0x0000002fff417e24 */ /* 0x000fe2000f8e00ff */
[----:B------:R-:W-:Y:S01]  /*6b10*/  ISETP.NE.U32.OR P6, PT, R0, 0x1, !P1 ;  /* 0x000000010000780c */ /* 0x000fe20004fc5470 */
[----:B------:R-:W-:Y:S01]  /*6b20*/  IMAD.U32 R0, RZ, RZ, UR47 ;  /* 0x0000002fff007e24 */ /* 0x000fe2000f8e00ff */
[----:B------:R-:W-:Y:S02]  /*6b30*/  SEL R3, RZ, 0xffffffff, P3 ;  /* 0xffffffffff037807 */ /* 0x000fe40001800000 */
[----:B------:R-:W-:Y:S02]  /*6b40*/  CS2R R38, SRZ ;  /* 0x0000000000267805 */ /* 0x000fe4000001ff00 */
[----:B------:R-:W-:Y:S02]  /*6b50*/  P2R R62, PR, RZ, 0x40 ;  /* 0x00000040ff3e7803 */ /* 0x000fe40000000000 */
[----:B------:R-:W-:Y:S02]  /*6b60*/  CS2R R36, SRZ ;  /* 0x0000000000247805 */ /* 0x000fe4000001ff00 */
[----:B------:R-:W-:Y:S02]  /*6b70*/  LEA R0, R0, UR45, 0x3 ;  /* 0x0000002d00007c11 */ /* 0x000fe4000f8e18ff */
[----:B------:R-:W-:Y:S02]  /*6b80*/  CS2R R30, SRZ ;  /* 0x00000000001e7805 */ /* 0x000fe4000001ff00 */
[----:B------:R-:W-:Y:S02]  /*6b90*/  @P2 SEL R3, R4, R3, !P4 ;  /* 0x0000000304032207 */ /* 0x000fe40006000000 */
[----:B------:R-:W-:Y:S02]  /*6ba0*/  CS2R R28, SRZ ;  /* 0x00000000001c7805 */ /* 0x000fe4000001ff00 */
[----:B------:R-:W-:Y:S02]  /*6bb0*/  IADD3 R27, PT, PT, R64, UR45, R66 ;  /* 0x0000002d401b7c10 */ /* 0x000fe4000fffe042 */
[----:B------:R-:W-:Y:S02]  /*6bc0*/  LOP3.LUT R3, R3, 0x1, RZ, 0xc0, !PT ;  /* 0x0000000103037812 */ /* 0x000fe400078ec0ff */
[----:B------:R-:W-:Y:S02]  /*6bd0*/  @P6 SHF.L.U32 R2, R68, 0x1f, RZ ;  /* 0x0000001f44026819 */ /* 0x000fe400000006ff */
[----:B------:R-:W-:Y:S02]  /*6be0*/  ISETP.NE.U32.AND P5, PT, R3, 0x1, PT ;  /* 0x000000010300780c */ /* 0x000fe40003fa5070 */
[----:B------:R1:W3:Y:S02]  /*6bf0*/  @P6 SYNCS.PHASECHK.TRANS64.TRYWAIT P1, [R0+URZ+0x80], R2 ;  /* 0x00008002000065a7 */ /* 0x0002e400080211ff */
[----:B------:R-:W-:Y:S02]  /*6c00*/  P2R R69, PR, RZ, 0x20 ;  /* 0x00000020ff457803 */ /* 0x000fe40000000000 */
[----:B-1----:R-:W-:Y:S04]  /*6c10*/  SHF.L.U32 R2, R57, 0x1f, RZ ;  /* 0x0000001f39027819 */ /* 0x002fe800000006ff */
[----:B------:R1:W4:Y:S01]  /*6c20*/  SYNCS.PHASECHK.TRANS64.TRYWAIT P0, [R53+URZ+0xe0], R2 ;  /* 0x0000e002350075a7 */ /* 0x00032200080011ff */
[----:B---3--:R-:W-:Y:S01]  /*6c30*/  @P6 SEL R67, RZ, 0x1, !P1 ;  /* 0x00000001ff436807 */ /* 0x008fe20004800000 */
[----:B-1----:R-:W-:Y:S06]  /*6c40*/  @!P6 BRA `(.L_x_111) ;  /* 0x000000000068e947 */ /* 0x002fec0003800000 */
[----:B------:R-:W-:Y:S01]  /*6c50*/  LOP3.LUT P6, RZ, R45, 0x40, RZ, 0xc0, !PT ;  /* 0x000000402dff7812 */ /* 0x000fe200078cc0ff */
[----:B------:R-:W-:Y:S01]  /*6c60*/  VIADD R3, R27, 0x200 ;  /* 0x000002001b037836 */ /* 0x000fe20000000000 */
[----:B------:R-:W-:Y:S01]  /*6c70*/  ISETP.NE.AND P2, PT, R67, RZ, PT ;  /* 0x000000ff4300720c */ /* 0x000fe20003f45270 */
[----:B------:R-:W-:Y:S01]  /*6c80*/  BSSY B0, `(.L_x_112) ;  /* 0x000000d000007945 */ /* 0x000fe20003800000 */
[----:B------:R-:W-:Y:S01]  /*6c90*/  PLOP3.LUT P1, PT, PT, PT, PT, 0x8, 0x80 ;  /* 0x000000000080781c */ /* 0x000fe20003f2e170 */
[----:B------:R-:W-:Y:S01]  /*6ca0*/  @P5 VIADD R4, R27, 0x210 ;  /* 0x000002101b045836 */ /* 0x000fe20000000000 */
[----:B------:R-:W-:Y:S02]  /*6cb0*/  @P5 PLOP3.LUT P1, PT, P6, PT, PT, 0x80, 0x8 ;  /* 0x000000000008581c */ /* 0x000fe4000372f070 */
[----:B------:R-:W-:Y:S02]  /*6cc0*/  CS2R R38, SRZ ;  /* 0x0000000000267805 */ /* 0x000fe4000001ff00 */
[----:B------:R-:W-:Y:S02]  /*6cd0*/  CS2R R36, SRZ ;  /* 0x0000000000247805 */ /* 0x000fe4000001ff00 */
[----:B------:R-:W-:Y:S02]  /*6ce0*/  CS2R R30, SRZ ;  /* 0x00000000001e7805 */ /* 0x000fe4000001ff00 */
[----:B------:R-:W-:Y:S05]  /*6cf0*/  CS2R R28, SRZ ;  /* 0x00000000001c7805 */ /* 0x000fea000001ff00 */
[----:B------:R-:W-:Y:S01]  /*6d00*/  @P1 VIADD R4, R3, 0xfffffff0 ;  /* 0xfffffff003041836 */ /* 0x000fe20000000000 */
[----:B------:R-:W-:Y:S06]  /*6d10*/  @P2 BRA `(.L_x_113) ;  /* 0x00000000000c2947 */ /* 0x000fec0003800000 */
[----:B------:R-:W-:Y:S04]  /*6d20*/  SHF.L.U32 R3, R68, 0x1f, RZ ;  /* 0x0000001f44037819 */ /* 0x000fe800000006ff */
[----:B------:R-:W1:Y:S02]  /*6d30*/  SYNCS.PHASECHK.TRANS64.TRYWAIT P1, [R0+URZ+0x80], R3 ;  /* 0x00008003000075a7 */ /* 0x000e6400080211ff */
[----:B-1----:R-:W-:Y:S05]  /*6d40*/  @!P1 BRA `(.L_x_114) ;  /* 0x0000002000649947 */ /* 0x002fea0003800000 */
.L_x_113:
[----:B------:R-:W-:Y:S05]  /*6d50*/  BSYNC B0 ;  /* 0x0000000000007941 */ /* 0x000fea0003800000 */
.L_x_112:
[----:B------:R-:W-:Y:S01]  /*6d60*/  UIADD3 UR4, UPT, UPT, UR47, 0x1, URZ ;  /* 0x000000012f047890 */ /* 0x000fe2000fffe0ff */
[----:B------:R-:W-:Y:S03]  /*6d70*/  ISETP.NE.AND P1, PT, R69, RZ, PT ;  /* 0x000000ff4500720c */ /* 0x000fe60003f25270 */
[----:B------:R-:W-:Y:S04]  /*6d80*/  UISETP.NE.AND UP0, UPT, UR4, 0x3, UPT ;  /* 0x000000030400788c */ /* 0x000fe8000bf05270 */
[----:B------:R-:W-:Y:S02]  /*6d90*/  USEL UR5, URZ, 0x1, UP0 ;  /* 0x00000001ff057887 */ /* 0x000fe40008000000 */
[----:B------:R-:W-:Y:S04]  /*6da0*/  USEL UR4, UR4, URZ, UP0 ;  /* 0x000000ff04047287 */ /* 0x000fe80008000000 */
[----:B------:R3:W1:Y:S01]  /*6db0*/  @P1 LDS.128 R36, [R4] ;  /* 0x0000000004241984 */ /* 0x0006620000000c00 */
[----:B------:R-:W-:Y:S01]  /*6dc0*/  LOP3.LUT R68, R68, UR5, RZ, 0x3c, !PT ;  /* 0x0000000544447c12 */ /* 0x000fe2000f8e3cff */
[----:B------:R-:W-:Y:S02]  /*6dd0*/  IMAD.U32 R65, RZ, RZ, UR4 ;  /* 0x00000004ff417e24 */ /* 0x000fe4000f8e00ff */
[----:B------:R3:W1:Y:S04]  /*6de0*/  @P1 LDS.128 R28, [R27+0x200] ;  /* 0x000200001b1c1984 */ /* 0x0006680000000c00 */
.L_x_111:
[----:B------:R-:W-:Y:S05]  /*6df0*/  BSYNC B1 ;  /* 0x0000000000017941 */ /* 0x000fea0003800000 */
.L_x_110:
[----:B-1----:R-:W-:Y:S04]  /*6e00*/  SHF.R.U32.HI R0, RZ, 0x15, R25 ;  /* 0x00000015ff007819 */ /* 0x002fe80000011619 */
[----:B------:R-:W-:Y:S01]  /*6e10*/  LOP3.LUT P1, RZ, R0, 0x3, R47, 0x48, !PT ;  /* 0x0000000300ff7812 */ /* 0x000fe2000782482f */
[----:B------:R-:W-:Y:S01]  /*6e20*/  @!UPT UIADD3 URZ, UPT, UPT, URZ, URZ, URZ ;  /* 0x000000fffffff290 */ /* 0x000fe2000fffe0ff */
[----:B----4-:R-:W-:Y:S11]  /*6e30*/  @P0 BRA `(.L_x_115) ;  /* 0x0000000000080947 */ /* 0x010ff60003800000 */
[----:B------:R-:W1:Y:S02]  /*6e40*/  SYNCS.PHASECHK.TRANS64.TRYWAIT P0, [R53+URZ+0xe0], R2 ;  /* 0x0000e002350075a7 */ /* 0x000e6400080011ff */
[----:B-1----:R-:W-:Y:S05]  /*6e50*/  @!P0 BRA `(.L_x_116) ;  /* 0x0000002000348947 */ /* 0x002fea0003800000 */
.L_x_115:
[----:B------:R-:W-:Y:S05]  /*6e60*/  @!P1 BRA `(.L_x_117) ;  /* 0x0000000000409947 */ /* 0x000fea0003800000 */
[----:B------:R-:W4:Y:S01]  /*6e70*/  LDCU.64 UR8, c[0x4][0x70] ;  /* 0x01000e00ff0877ac */ /* 0x000f220008000a00 */
[----:B------:R-:W-:Y:S01]  /*6e80*/  MOV R3, 0x0 ;  /* 0x0000000000037802 */ /* 0x000fe20000000f00 */
[----:B------:R-:W-:Y:S02]  /*6e90*/  HFMA2 R12, -RZ, RZ, 0, 5.9604644775390625e-08 ;  /* 0x00000001ff0c7431 */ /* 0x000fe400000001ff */
[----:B------:R-:W-:Y:S02]  /*6ea0*/  IMAD.MOV.U32 R8, RZ, RZ, 0x192 ;  /* 0x00000192ff087424 */ /* 0x000fe400078e00ff */
[----:B------:R-:W-:Y:S01]  /*6eb0*/  IMAD.MOV.U32 R13, RZ, RZ, RZ ;  /* 0x000000ffff0d7224 */ /* 0x000fe200078e00ff */
[----:B------:R-:W5:Y:S01]  /*6ec0*/  LDCU.64 UR6, c[0x4][0x78] ;  /* 0x01000f00ff0677ac */ /* 0x000f620008000a00 */
[----:B-1----:R-:W1:Y:S01]  /*6ed0*/  LDC.64 R2, c[0x4][R3] ;  /* 0x0100000003027b82 */ /* 0x002e620000000a00 */
[----:B------:R-:W2:Y:S01]  /*6ee0*/  LDCU.64 UR4, c[0x4][0x10] ;  /* 0x01000200ff0477ac */ /* 0x000ea20008000a00 */
[----:B----4-:R-:W-:Y:S01]  /*6ef0*/  MOV R5, UR9 ;  /* 0x0000000900057c02 */ /* 0x010fe20008000f00 */
[----:B---3--:R-:W-:Y:S01]  /*6f00*/  IMAD.U32 R4, RZ, RZ, UR8 ;  /* 0x00000008ff047e24 */ /* 0x008fe2000f8e00ff */
[----:B-----5:R-:W-:Y:S01]  /*6f10*/  MOV R7, UR7 ;  /* 0x0000000700077c02 */ /* 0x020fe20008000f00 */
[----:B------:R-:W-:Y:S01]  /*6f20*/  IMAD.U32 R6, RZ, RZ, UR6 ;  /* 0x00000006ff067e24 */ /* 0x000fe2000f8e00ff */
[----:B--2---:R-:W-:Y:S01]  /*6f30*/  MOV R11, UR5 ;  /* 0x00000005000b7c02 */ /* 0x004fe20008000f00 */
[----:B------:R-:W-:Y:S02]  /*6f40*/  IMAD.U32 R10, RZ, RZ, UR4 ;  /* 0x00000004ff0a7e24 */ /* 0x000fe4000f8e00ff */
[----:B------:R-:W-:Y:S07]  /*6f50*/  LEPC R20, `(.L_x_117) ;  /* 0x000000001014794e */ /* 0x000fee0000000000 */
[----:B-1----:R-:W-:Y:S05]  /*6f60*/  CALL.ABS.NOINC R2 ;  /* 0x0000000002007343 */ /* 0x002fea0003c00000 */
.L_x_117:
[----:B------:R-:W-:Y:S05]  /*6f70*/  WARPSYNC.ALL ;  /* 0x0000000000007948 */ /* 0x000fea0003800000 */
[----:B------:R-:W-:Y:S01]  /*6f80*/  R2UR UR4, R25 ;  /* 0x00000000190472ca */ /* 0x000fe200000e0000 */
[--C-:B------:R-:W-:Y:S01]  /*6f90*/  HADD2.F32 R3, -RZ, R28.reuse.H0_H0 ;  /* 0x2000001cff037230 */ /* 0x100fe20000004100 */
[----:B------:R-:W-:Y:S01]  /*6fa0*/  MOV R63, 0x10 ;  /* 0x00000010003f7802 */ /* 0x000fe20000000f00 */
[--C-:B------:R-:W-:Y:S01]  /*6fb0*/  HADD2.F32 R20, -RZ, R29.reuse.H0_H0 ;  /* 0x2000001dff147230 */ /* 0x100fe20000004100 */
[----:B------:R-:W-:Y:S01]  /*6fc0*/  LOP3.LUT P6, RZ, R45, 0x40, RZ, 0xc0, !PT ;  /* 0x000000402dff7812 */ /* 0x000fe200078cc0ff */
[----:B------:R-:W-:Y:S01]  /*6fd0*/  HADD2.F32 R21, -RZ, R29.H1_H1 ;  /* 0x3000001dff157230 */ /* 0x000fe20000004100 */
[----:B------:R-:W-:Y:S01]  /*6fe0*/  ISETP.NE.AND P0, PT, R58, RZ, PT ;  /* 0x000000ff3a00720c */ /* 0x000fe20003f05270 */
[----:B------:R-:W-:Y:S01]  /*6ff0*/  BSSY.RECONVERGENT B0, `(.L_x_118) ;  /* 0x0000051000007945 */ /* 0x000fe20003800200 */
[----:B------:R-:W-:Y:S05]  /*7000*/  SEL R63, R63, 0xfffffff0, !P6 ;  /* 0xfffffff03f3f7807 */ /* 0x000fea0007000000 */
[----:B---3--:R-:W2:Y:S02]  /*7010*/  LDTM.x16 R4, tmem[UR4] ;  /* 0x00000004000479ee */ /* 0x008ea40008240000 */
[C---:B--2---:R-:W-:Y:S01]  /*7020*/  FMUL R0, R24.reuse, R4 ;  /* 0x0000000418007220 */ /* 0x044fe20000400000 */
[----:B------:R-:W-:Y:S02]  /*7030*/  HADD2.F32 R4, -RZ, R28.H1_H1 ;  /* 0x3000001cff047230 */ /* 0x000fe40000004100 */
[C---:B-1----:R-:W-:Y:S01]  /*7040*/  FMUL R2, R24.reuse, R5 ;  /* 0x0000000518027220 */ /* 0x042fe20000400000 */
[----:B------:R-:W-:Y:S01]  /*7050*/  FMUL R7, R24, R7 ;  /* 0x0000000718077220 */ /* 0x000fe20000400000 */
[----:B------:R-:W-:Y:S01]  /*7060*/  FFMA R0, R26, R3, R0 ;  /* 0x000000031a007223 */ /* 0x000fe20000000000 */
[----:B------:R-:W-:Y:S01]  /*7070*/  FMUL R3, R24, R6 ;  /* 0x0000000618037220 */ /* 0x000fe20000400000 */
[----:B------:R-:W-:Y:S01]  /*7080*/  FFMA R2, R26, R4, R2 ;  /* 0x000000041a027223 */ /* 0x000fe20000000002 */
[C---:B------:R-:W-:Y:S01]  /*7090*/  FMUL R4, R24.reuse, R8 ;  /* 0x0000000818047220 */ /* 0x040fe20000400000 */
[C---:B------:R-:W-:Y:S01]  /*70a0*/  FMUL R8, R24.reuse, R12 ;  /* 0x0000000c18087220 */ /* 0x040fe20000400000 */
[----:B------:R-:W-:Y:S01]  /*70b0*/  FMUL R12, R24, R16 ;  /* 0x00000010180c7220 */ /* 0x000fe20000400000 */
[--C-:B------:R-:W-:Y:S01]  /*70c0*/  HADD2.F32 R16, -RZ, R30.reuse.H0_H0 ;  /* 0x2000001eff107230 */ /* 0x100fe20000004100 */
[----:B------:R-:W-:Y:S01]  /*70d0*/  F2FP.F16.F32.PACK_AB R32, R2, R0 ;  /* 0x000000000220723e */ /* 0x000fe200000000ff */
[----:B------:R-:W-:Y:S02]  /*70e0*/  HADD2.F32 R0, -RZ, R30.H1_H1 ;  /* 0x3000001eff007230 */ /* 0x000fe40000004100 */
[----:B------:R-:W-:Y:S01]  /*70f0*/  FMUL R5, R24, R9 ;  /* 0x0000000918057220 */ /* 0x000fe20000400000 */
[C---:B------:R-:W-:Y:S01]  /*7100*/  FFMA R3, R26.reuse, R20, R3 ;  /* 0x000000141a037223 */ /* 0x040fe20000000003 */
[C---:B------:R-:W-:Y:S01]  /*7110*/  FFMA R7, R26.reuse, R21, R7 ;  /* 0x000000151a077223 */ /* 0x040fe20000000007 */
[--C-:B------:R-:W-:Y:S02]  /*7120*/  HADD2.F32 R2, -RZ, R31.reuse.H0_H0 ;  /* 0x2000001fff027230 */ /* 0x100fe40000004100 */
[----:B------:R-:W-:Y:S01]  /*7130*/  FFMA R4, R26, R16, R4 ;  /* 0x000000101a047223 */ /* 0x000fe20000000004 */
[----:B------:R-:W-:Y:S01]  /*7140*/  FMUL R6, R24, R10 ;  /* 0x0000000a18067220 */ /* 0x000fe20000400000 */
[----:B------:R-:W-:Y:S01]  /*7150*/  FFMA R5, R26, R0, R5 ;  /* 0x000000001a057223 */ /* 0x000fe20000000005 */
[----:B------:R-:W-:Y:S02]  /*7160*/  HADD2.F32 R16, -RZ, R31.H1_H1 ;  /* 0x3000001fff107230 */ /* 0x000fe40000004100 */
[----:B------:R-:W-:Y:S01]  /*7170*/  FMUL R11, R24, R11 ;  /* 0x0000000b180b7220 */ /* 0x000fe20000400000 */
[--C-:B------:R-:W-:Y:S02]  /*7180*/  HADD2.F32 R0, -RZ, R36.reuse.H0_H0 ;  /* 0x20000024ff007230 */ /* 0x100fe40000004100 */
[C---:B------:R-:W-:Y:S01]  /*7190*/  FFMA R6, R26.reuse, R2, R6 ;  /* 0x000000021a067223 */ /* 0x040fe20000000006 */
[----:B------:R-:W-:Y:S01]  /*71a0*/  F2FP.F16.F32.PACK_AB R33, R7, R3 ;  /* 0x000000030721723e */ /* 0x000fe200000000ff */
[----:B------:R-:W-:Y:S02]  /*71b0*/  HADD2.F32 R2, -RZ, R36.H1_H1 ;  /* 0x30000024ff027230 */ /* 0x000fe40000004100 */
[----:B------:R-:W-:Y:S01]  /*71c0*/  FFMA R11, R26, R16, R11 ;  /* 0x000000101a0b7223 */ /* 0x000fe2000000000b */
[----:B------:R-:W-:Y:S01]  /*71d0*/  FMUL R9, R24, R13 ;  /* 0x0000000d18097220 */ /* 0x000fe20000400000 */
[--C-:B------:R-:W-:Y:S02]  /*71e0*/  HADD2.F32 R3, -RZ, R37.reuse.H0_H0 ;  /* 0x20000025ff037230 */ /* 0x100fe40000004100 */
[----:B------:R-:W-:Y:S01]  /*71f0*/  FFMA R8, R26, R0, R8 ;  /* 0x000000001a087223 */ /* 0x000fe20000000008 */
[C---:B------:R-:W-:Y:S01]  /*7200*/  FMUL R10, R24.reuse, R14 ;  /* 0x0000000e180a7220 */ /* 0x040fe20000400000 */
[----:B------:R-:W-:Y:S02]  /*7210*/  HADD2.F32 R0, -RZ, R37.H1_H1 ;  /* 0x30000025ff007230 */ /* 0x000fe40000004100 */
[----:B------:R-:W-:Y:S01]  /*7220*/  FMUL R15, R24, R15 ;  /* 0x0000000f180f7220 */ /* 0x000fe20000400000 */
[C---:B------:R-:W-:Y:S01]  /*7230*/  FFMA R9, R26.reuse, R2, R9 ;  /* 0x000000021a097223 */ /* 0x040fe20000000009 */
[C---:B------:R-:W-:Y:S01]  /*7240*/  FFMA R10, R26.reuse, R3, R10 ;  /* 0x000000031a0a7223 */ /* 0x040fe2000000000a */
[--C-:B------:R-:W-:Y:S01]  /*7250*/  HADD2.F32 R2, -RZ, R38.reuse.H0_H0 ;  /* 0x20000026ff027230 */ /* 0x100fe20000004100 */
[----:B------:R-:W-:Y:S01]  /*7260*/  F2FP.F16.F32.PACK_AB R34, R5, R4 ;  /* 0x000000040522723e */ /* 0x000fe200000000ff */
[----:B------:R-:W-:Y:S02]  /*7270*/  HADD2.F32 R3, -RZ, R38.H1_H1 ;  /* 0x30000026ff037230 */ /* 0x000fe40000004100 */
[----:B------:R-:W-:Y:S01]  /*7280*/  FFMA R15, R26, R0, R15 ;  /* 0x000000001a0f7223 */ /* 0x000fe2000000000f */
[C---:B------:R-:W-:Y:S01]  /*7290*/  FMUL R13, R24.reuse, R17 ;  /* 0x00000011180d7220 */ /* 0x040fe20000400000 */
[--C-:B------:R-:W-:Y:S02]  /*72a0*/  HADD2.F32 R4, -RZ, R39.reuse.H0_H0 ;  /* 0x20000027ff047230 */ /* 0x100fe40000004100 */
[C---:B------:R-:W-:Y:S01]  /*72b0*/  FMUL R14, R24.reuse, R18 ;  /* 0x00000012180e7220 */ /* 0x040fe20000400000 */
[----:B------:R-:W-:Y:S02]  /*72c0*/  HADD2.F32 R0, -RZ, R39.H1_H1 ;  /* 0x30000027ff007230 */ /* 0x000fe40000004100 */
[----:B------:R-:W-:Y:S01]  /*72d0*/  FMUL R19, R24, R19 ;  /* 0x0000001318137220 */ /* 0x000fe20000400000 */
[----:B------:R-:W-:Y:S01]  /*72e0*/  F2FP.F16.F32.PACK_AB R35, R11, R6 ;  /* 0x000000060b23723e */ /* 0x000fe200000000ff */
[C---:B------:R-:W-:Y:S01]  /*72f0*/  FFMA R12, R26.reuse, R2, R12 ;  /* 0x000000021a0c7223 */ /* 0x040fe2000000000c */
[C---:B------:R-:W-:Y:S01]  /*7300*/  FFMA R13, R26.reuse, R3, R13 ;  /* 0x000000031a0d7223 */ /* 0x040fe2000000000d */
[C---:B------:R-:W-:Y:S01]  /*7310*/  FFMA R14, R26.reuse, R4, R14 ;  /* 0x000000041a0e7223 */ /* 0x040fe2000000000e */
[----:B------:R-:W-:Y:S01]  /*7320*/  FFMA R19, R26, R0, R19 ;  /* 0x000000001a137223 */ /* 0x000fe20000000013 */
[----:B------:R1:W-:Y:S01]  /*7330*/  STS.128 [R27+0x200], R32 ;  /* 0x000200201b007388 */ /* 0x0003e20000000c00 */
[----:B------:R-:W-:Y:S02]  /*7340*/  F2FP.F16.F32.PACK_AB R8, R9, R8 ;  /* 0x000000080908723e */ /* 0x000fe400000000ff */
[----:B------:R-:W-:Y:S02]  /*7350*/  F2FP.F16.F32.PACK_AB R9, R15, R10 ;  /* 0x0000000a0f09723e */ /* 0x000fe400000000ff */
[----:B------:R-:W-:Y:S02]  /*7360*/  F2FP.F16.F32.PACK_AB R10, R13, R12 ;  /* 0x0000000c0d0a723e */ /* 0x000fe400000000ff */
[----:B------:R-:W-:Y:S02]  /*7370*/  F2FP.F16.F32.PACK_AB R11, R19, R14 ;  /* 0x0000000e130b723e */ /* 0x000fe400000000ff */
[----:B------:R-:W-:Y:S05]  /*7380*/  IADD3 R0, PT, PT, R27, R63, RZ ;  /* 0x0000003f1b007210 */ /* 0x000fea0007ffe0ff */
[----:B------:R1:W-:Y:S01]  /*7390*/  STS.128 [R0+0x200], R8 ;  /* 0x0002000800007388 */ /* 0x0003e20000000c00 */
[----:B------:R-:W-:Y:S01]  /*73a0*/  @!PT LDS RZ, [RZ] ;  /* 0x00000000fffff984 */ /* 0x000fe20000000800 */
[----:B------:R-:W-:Y:S01]  /*73b0*/  @!PT LDS RZ, [RZ] ;  /* 0x00000000fffff984 */ /* 0x000fe20000000800 */
[----:B------:R-:W-:Y:S01]  /*73c0*/  @!PT LDS RZ, [RZ] ;  /* 0x00000000fffff984 */ /* 0x000fe20000000800 */
[----:B------:R-:W-:Y:S01]  /*73d0*/  @!PT LDS RZ, [RZ] ;  /* 0x00000000fffff984 */ /* 0x000fe20000000800 */
[----:B------:R2:W-:Y:S07]  /*73e0*/  MEMBAR.ALL.CTA ;  /* 0x0000000000007992 */ /* 0x0005ee0000008000 */
[----:B--2---:R-:W2:Y:S02]  /*73f0*/  FENCE.VIEW.ASYNC.S ;  /* 0x00000000000073c6 */ /* 0x004ea40000000000 */
[----:B--2---:R-:W-:Y:S06]  /*7400*/  BAR.SYNC.DEFER_BLOCKING 0x1, 0x80 ;  /* 0x0042000000007b1d */ /* 0x004fec0000010000 */
[----:B------:R-:W-:Y:S05]  /*7410*/  @P0 BRA `(.L_x_119) ;  /* 0x0000000000380947 */ /* 0x000fea0003800000 */
[----:B------:R-:W2:Y:S01]  /*7420*/  LDCU.64 UR6, c[0x0][0x348] ;  /* 0x00006900ff0677ac */ /* 0x000ea20008000a00 */
[----:B------:R-:W-:Y:S01]  /*7430*/  R2UR UR5, R64 ;  /* 0x00000000400572ca */ /* 0x000fe200000e0000 */
[----:B------:R-:W-:Y:S01]  /*7440*/  UMOV UR51, UR36 ;  /* 0x0000002400337c82 */ /* 0x000fe20008000000 */
[----:B------:R-:W-:Y:S01]  /*7450*/  UIADD3 UR9, UPT, UPT, UR49, 0x20, URZ ;  /* 0x0000002031097890 */ /* 0x000fe2000fffe0ff */
[----:B------:R-:W-:Y:S01]  /*7460*/  UMOV UR10, UR50 ;  /* 0x00000032000a7c82 */ /* 0x000fe20008000000 */
[----:B------:R-:W-:Y:S09]  /*7470*/  UMOV UR11, UR36 ;  /* 0x00000024000b7c82 */ /* 0x000ff20008000000 */
[----:B------:R-:W-:Y:S02]  /*7480*/  UIADD3 UR5, UPT, UPT, UR45, UR5, URZ ;  /* 0x000000052d057290 */ /* 0x000fe4000fffe0ff */
[----:B--2---:R-:W-:Y:S02]  /*7490*/  UIADD3 UR4, UP0, UPT, UR6, 0x680, URZ ;  /* 0x0000068006047890 */ /* 0x004fe4000ff1e0ff */
[----:B------:R-:W-:Y:S02]  /*74a0*/  UIADD3 UR48, UPT, UPT, UR5, 0x200, URZ ;  /* 0x0000020005307890 */ /* 0x000fe4000fffe0ff */
[----:B------:R-:W-:Y:S02]  /*74b0*/  UIADD3 UR8, UPT, UPT, UR5, 0xa00, URZ ;  /* 0x00000a0005087890 */ /* 0x000fe4000fffe0ff */
[----:B------:R-:W-:Y:S09]  /*74c0*/  UIADD3.X UR5, UPT, UPT, URZ, UR7, URZ, UP0, !UPT ;  /* 0x00000007ff057290 */ /* 0x000ff200087fe4ff */
[----:B------:R2:W-:Y:S01]  /*74d0*/  UTMASTG.3D [UR48], [UR4] ;  /* 0x00000030040073b5 */ /* 0x0005e20008010000 */
[----:B------:R2:W-:Y:S02]  /*74e0*/  UTMASTG.3D [UR8], [UR4] ;  /* 0x00000008040073b5 */ /* 0x0005e40008010000 */
[----:B--2---:R0:W-:Y:S02]  /*74f0*/  UTMACMDFLUSH ;  /* 0x00000000000079b7 */ /* 0x0041e40000000000 */
.L_x_119:
[----:B------:R-:W-:Y:S05]  /*7500*/  BSYNC.RECONVERGENT B0 ;  /* 0x0000000000007941 */ /* 0x000fea0003800200 */
.L_x_118:
[----:B------:R-:W-:Y:S01]  /*7510*/  UIADD3 UR46, UPT, UPT, UR47, 0x1, URZ ;  /* 0x000000012f2e7890 */ /* 0x000fe2000fffe0ff */
[----:B------:R-:W-:Y:S03]  /*7520*/  BSSY.RECONVERGENT B0, `(.L_x_120) ;  /* 0x0000005000007945 */ /* 0x000fe60003800200 */
[----:B------:R-:W-:Y:S04]  /*7530*/  UISETP.NE.AND UP0, UPT, UR46, 0x3, UPT ;  /* 0x000000032e00788c */ /* 0x000fe8000bf05270 */
[----:B------:R-:W-:Y:S01]  /*7540*/  USEL UR44, UR46, URZ, UP0 ;  /* 0x000000ff2e2c7287 */ /* 0x000fe20008000000 */
[----:B------:R-:W-:Y:S11]  /*7550*/  @P0 BRA `(.L_x_121) ;  /* 0x0000000000040947 */ /* 0x000ff60003800000 */
[----:B------:R-:W-:Y:S04]  /*7560*/  DEPBAR.LE SB0, 0x1 ;  /* 0x000080400000791a */ /* 0x000fe80000000000 */
.L_x_121:
[----:B------:R-:W-:Y:S05]  /*7570*/  BSYNC.RECONVERGENT B0 ;  /* 0x0000000000007941 */ /* 0x000fea0003800200 */
.L_x_120:
[----:B------:R-:W-:Y:S01]  /*7580*/  BAR.SYNC.DEFER_BLOCKING 0x1, 0x80 ;  /* 0x0042000000007b1d */ /* 0x000fe20000010000 */
[----:B------:R-:W-:Y:S01]  /*7590*/  ISETP.NE.AND P1, PT, R62, RZ, PT ;  /* 0x000000ff3e00720c */ /* 0x000fe20003f25270 */
[----:B------:R-:W-:Y:S01]  /*75a0*/  UISETP.NE.AND UP0, UPT, UR53, URZ, UPT ;  /* 0x000000ff3500728c */ /* 0x000fe2000bf05270 */
[----:B------:R-:W-:Y:S11]  /*75b0*/  LEA R2, R65, UR45, 0x3 ;  /* 0x0000002d41027c11 */ /* 0x000ff6000f8e18ff */
[----:B------:R-:W-:Y:S01]  /*75c0*/  @P1 SHF.L.U32 R3, R68, 0x1f, RZ ;  /* 0x0000001f44031819 */ /* 0x000fe200000006ff */
[----:B------:R-:W-:Y:S06]  /*75d0*/  BRA.U !UP0, `(.L_x_122) ;  /* 0x0000000108247547 */ /* 0x000fec000b800000 */
[----:B------:R-:W-:Y:S01]  /*75e0*/  IMAD.U32 R4, RZ, RZ, UR52 ;  /* 0x00000034ff047e24 */ /* 0x000fe2000f8e00ff */
[----:B-1----:R-:W-:Y:S01]  /*75f0*/  MOV R0, UR55 ;  /* 0x0000003700007c02 */ /* 0x002fe20008000f00 */
[----:B------:R-:W-:Y:S03]  /*7600*/  UIADD3 UR4, UPT, UPT, UR52, 0x1, URZ ;  /* 0x0000000134047890 */ /* 0x000fe6000fffe0ff */
[----:B------:R-:W-:Y:S01]  /*7610*/  @P1 LEA R4, R4, UR45, 0x3 ;  /* 0x0000002d04041c11 */ /* 0x000fe2000f8e18ff */
[----:B------:R-:W-:Y:S04]  /*7620*/  UISETP.NE.AND UP0, UPT, UR4, 0x3, UPT ;  /* 0x000000030400788c */ /* 0x000fe8000bf05270 */
[----:B------:R-:W-:Y:S01]  /*7630*/  @P1 VIADD R4, R4, 0x98 ;  /* 0x0000009804041836 */ /* 0x000fe20000000000 */
[----:B------:R-:W-:Y:S04]  /*7640*/  USEL UR52, UR4, URZ, UP0 ;  /* 0x000000ff04347287 */ /* 0x000fe80008000000 */
[----:B------:R-:W-:Y:S04]  /*7650*/  @P1 PRMT R0, R0, 0x654, R4 ;  /* 0x0000065400001816 */ /* 0x000fe80000000004 */
[----:B------:R2:W-:Y:S04]  /*7660*/  @P1 SYNCS.ARRIVE.TRANS64.RED.A1T0 RZ, [R0+URZ], RZ ;  /* 0x000000ff00ff19a7 */ /* 0x0005e800081004ff */
.L_x_122:
[----:B------:R-:W3:Y:S01]  /*7670*/  @P1 SYNCS.PHASECHK.TRANS64.TRYWAIT P0, [R2+URZ+0x80], R3 ;  /* 0x00008003020015a7 */ /* 0x000ee200080011ff */
[----:B------:R-:W-:Y:S01]  /*7680*/  BSSY B1, `(.L_x_123) ;  /* 0x0000012000017945 */ /* 0x000fe20003800000 */
[----:B---3--:R-:W-:Y:S03]  /*7690*/  @P1 SEL R67, RZ, 0x1, !P0 ;  /* 0x00000001ff431807 */ /* 0x008fe60004000000 */
[----:B------:R-:W-:Y:S05]  /*76a0*/  @!P1 BRA `(.L_x_124) ;  /* 0x00000000003c9947 */ /* 0x000fea0003800000 */
[----:B------:R-:W-:Y:S01]  /*76b0*/  ISETP.NE.AND P1, PT, R69, RZ, PT ;  /* 0x000000ff4500720c */ /* 0x000fe20003f25270 */
[----:B------:R-:W-:Y:S01]  /*76c0*/  BSSY B0, `(.L_x_125) ;  /* 0x0000009000007945 */ /* 0x000fe20003800000 */
[----:B------:R-:W-:Y:S11]  /*76d0*/  ISETP.NE.AND P0, PT, R67, RZ, PT ;  /* 0x000000ff4300720c */ /* 0x000ff60003f05270 */
[----:B------:R-:W-:Y:S05]  /*76e0*/  @P1 IMAD R65, R65, 0x1000, R66 ;  /* 0x0000100041411824 */ /* 0x000fea00078e0242 */
[----:B-12---:R-:W-:Y:S05]  /*76f0*/  @P1 IADD3 R0, PT, PT, R65, UR45, RZ ;  /* 0x0000002d41001c10 */ /* 0x006fea000fffe0ff */
[----:B------:R-:W-:Y:S01]  /*7700*/  @P1 IMAD.IADD R0, R63, 0x1, R0 ;  /* 0x000000013f001824 */ /* 0x000fe200078e0200 */
[----:B------:R-:W-:Y:S06]  /*7710*/  @P0 BRA `(.L_x_126) ;  /* 0x00000000000c0947 */ /* 0x000fec0003800000 */
[----:B------:R-:W-:Y:S04]  /*7720*/  SHF.L.U32 R68, R68, 0x1f, RZ ;  /* 0x0000001f44447819 */ /* 0x000fe800000006ff */
[----:B------:R-:W1:Y:S02]  /*7730*/  SYNCS.PHASECHK.TRANS64.TRYWAIT P0, [R2+URZ+0x80], R68 ;  /* 0x00008044020075a7 */ /* 0x000e6400080011ff */
[----:B-1----:R-:W-:Y:S05]  /*7740*/  @!P0 BRA `(.L_x_127) ;  /* 0x00000018000c8947 */ /* 0x002fea0003800000 */
.L_x_126:
[----:B------:R-:W-:Y:S05]  /*7750*/  BSYNC B0 ;  /* 0x0000000000007941 */ /* 0x000fea0003800000 */
.L_x_125:
[----:B------:R-:W-:Y:S11]  /*7760*/  ISETP.NE.AND P0, PT, R69, RZ, PT ;  /* 0x000000ff4500720c */ /* 0x000ff60003f05270 */
[----:B------:R-:W-:Y:S02]  /*7770*/  @!UPT UIADD3 URZ, UPT, UPT, URZ, URZ, URZ ;  /* 0x000000fffffff290 */ /* 0x000fe4000fffe0ff */
[----:B------:R3:W4:Y:S04]  /*7780*/  @P0 LDS.128 R28, [R65+UR45+0x200] ;  /* 0x0002002d411c0984 */ /* 0x0007280008000c00 */
[----:B------:R3:W2:Y:S02]  /*7790*/  @P0 LDS.128 R36, [R0+0x200] ;  /* 0x0002000000240984 */ /* 0x0006a40000000c00 */
.L_x_124:
[----:B------:R-:W-:Y:S05]  /*77a0*/  BSYNC B1 ;  /* 0x0000000000017941 */ /* 0x000fea0003800000 */
.L_x_123:
[----:B-123--:R-:W-:Y:S05]  /*77b0*/  VIADD R0, R25, 0x10 ;  /* 0x0000001019007836 */ /* 0x00efea0000000000 */
[----:B------:R-:W-:Y:S04]  /*77c0*/  SHF.R.U32.HI R0, RZ, 0x15, R0 ;  /* 0x00000015ff007819 */ /* 0x000fe80000011600 */
[----:B------:R-:W-:Y:S11]  /*77d0*/  LOP3.LUT P0, RZ, R0, 0x3, R47, 0x48, !PT ;  /* 0x0000000300ff7812 */ /* 0x000ff6000780482f */
[----:B------:R-:W-:Y:S02]  /*77e0*/  @!UPT UIADD3 URZ, UPT, UPT, URZ, URZ, URZ ;  /* 0x000000fffffff290 */ /* 0x000fe4000fffe0ff */
[----:B------:R-:W-:Y:S05]  /*77f0*/  @!P0 BRA `(.L_x_128) ;  /* 0x0000000000408947 */ /* 0x000fea0003800000 */
[----:B------:R-:W1:Y:S01]  /*7800*/  LDCU.64 UR8, c[0x4][0x70] ;  /* 0x01000e00ff0877ac */ /* 0x000e620008000a00 */
[----:B------:R-:W-:Y:S01]  /*7810*/  MOV R3, 0x0 ;  /* 0x0000000000037802 */ /* 0x000fe20000000f00 */
[----:B------:R-:W-:Y:S02]  /*7820*/  HFMA2 R12, -RZ, RZ, 0, 5.9604644775390625e-08 ;  /* 0x00000001ff0c7431 */ /* 0x000fe400000001ff */
[----:B------:R-:W-:Y:S02]  /*7830*/  IMAD.MOV.U32 R8, RZ, RZ, 0x192 ;  /* 0x00000192ff087424 */ /* 0x000fe400078e00ff */
[----:B------:R-:W-:Y:S01]  /*7840*/  IMAD.MOV.U32 R13, RZ, RZ, RZ ;  /* 0x000000ffff0d7224 */ /* 0x000fe200078e00ff */
[----:B------:R-:W2:Y:S01]  /*7850*/  LDCU.64 UR6, c[0x4][0x78] ;  /* 0x01000f00ff0677ac */ /* 0x000ea20008000a00 */
[----:B------:R-:W3:Y:S01]  /*7860*/  LDC.64 R2, c[0x4][R3] ;  /* 0x0100000003027b82 */ /* 0x000ee20000000a00 */
[----:B------:R-:W5:Y:S01]  /*7870*/  LDCU.64 UR4, c[0x4][0x10] ;  /* 0x01000200ff0477ac */ /* 0x000f620008000a00 */
[----:B-1----:R-:W-:Y:S01]  /*7880*/  MOV R5, UR9 ;  /* 0x0000000900057c02 */ /* 0x002fe20008000f00 */
[----:B------:R-:W-:Y:S01]  /*7890*/  IMAD.U32 R4, RZ, RZ, UR8 ;  /* 0x00000008ff047e24 */ /* 0x000fe2000f8e00ff */
[----:B--2---:R-:W-:Y:S01]  /*78a0*/  MOV R7, UR7 ;  /* 0x0000000700077c02 */ /* 0x004fe20008000f00 */
[----:B------:R-:W-:Y:S01]  /*78b0*/  IMAD.U32 R6, RZ, RZ, UR6 ;  /* 0x00000006ff067e24 */ /* 0x000fe2000f8e00ff */
[----:B-----5:R-:W-:Y:S01]  /*78c0*/  MOV R11, UR5 ;  /* 0x00000005000b7c02 */ /* 0x020fe20008000f00 */
[----:B------:R-:W-:Y:S02]  /*78d0*/  IMAD.U32 R10, RZ, RZ, UR4 ;  /* 0x00000004ff0a7e24 */ /* 0x000fe4000f8e00ff */
[----:B------:R-:W-:Y:S07]  /*78e0*/  LEPC R20, `(.L_x_128) ;  /* 0x000000001014794e */ /* 0x000fee0000000000 */
[----:B---34-:R-:W-:Y:S05]  /*78f0*/  CALL.ABS.NOINC R2 ;  /* 0x0000000002007343 */ /* 0x018fea0003c00000 */
.L_x_128:
[----:B------:R-:W-:Y:S01]  /*7900*/  ISETP.NE.AND P0, PT, R58, RZ, PT ;  /* 0x000000ff3a00720c */ /* 0x000fe20003f05270 */
[----:B------:R-:W-:Y:S05]  /*7910*/  WARPSYNC.ALL ;  /* 0x0000000000007948 */ /* 0x000fea0003800000 */
[----:B------:R-:W-:Y:S01]  /*7920*/  R2UR UR4, R25 ;  /* 0x00000000190472ca */ /* 0x000fe200000e0000 */
[--C-:B----4-:R-:W-:Y:S01]  /*7930*/  HADD2.F32 R0, -RZ, R28.reuse.H0_H0 ;  /* 0x2000001cff007230 */ /* 0x110fe20000004100 */
[----:B------:R-:W-:Y:S01]  /*7940*/  IADD3 R53, PT, PT, R53, 0x100, RZ ;  /* 0x0000010035357810 */ /* 0x000fe20007ffe0ff */
[----:B------:R-:W-:Y:S01]  /*7950*/  HADD2.F32 R2, -RZ, R28.H1_H1 ;  /* 0x3000001cff027230 */ /* 0x000fe20000004100 */
[----:B------:R-:W-:Y:S01]  /*7960*/  BSSY.RECONVERGENT B0, `(.L_x_129) ;  /* 0x0000058000007945 */ /* 0x000fe20003800200 */
[--C-:B------:R-:W-:Y:S01]  /*7970*/  HADD2.F32 R20, -RZ, R29.reuse.H0_H0 ;  /* 0x2000001dff147230 */ /* 0x100fe20000004100 */
[----:B------:R-:W-:Y:S01]  /*7980*/  LOP3.LUT R53, R53, 0xfefffff8, RZ, 0xc0, !PT ;  /* 0xfefffff835357812 */ /* 0x000fe200078ec0ff */
[----:B------:R-:W-:Y:S02]  /*7990*/  HADD2.F32 R21, -RZ, R29.H1_H1 ;  /* 0x3000001dff157230 */ /* 0x000fe40000004100 */
[--C-:B------:R-:W-:Y:S02]  /*79a0*/  HADD2.F32 R25, -RZ, R30.reuse.H0_H0 ;  /* 0x2000001eff197230 */ /* 0x100fe40000004100 */
[----:B------:R-:W-:Y:S02]  /*79b0*/  HADD2.F32 R27, -RZ, R30.H1_H1 ;  /* 0x3000001eff1b7230 */ /* 0x000fe40000004100 */
[----:B------:R-:W1:Y:S01]  /*79c0*/  LDTM.x16 R4, tmem[UR4+0x10] ;  /* 0x00001004000479ee */ /* 0x000e620008240000 */
[----:B------:R-:W-:Y:S01]  /*79d0*/  NOP ;  /* 0x0000000000007918 */ /* 0x000fe20000000000 */
[----:B-1----:R1:W-:Y:S01]  /*79e0*/  SYNCS.ARRIVE.TRANS64.RED.A1T0 RZ, [R53+URZ], RZ ;  /* 0x000000ff35ff79a7 */ /* 0x0023e200081004ff */
[--C-:B------:R-:W-:Y:S02]  /*79f0*/  HADD2.F32 R28, -RZ, R31.reuse.H0_H0 ;  /* 0x2000001fff1c7230 */ /* 0x100fe40000004100 */
[----:B------:R-:W-:Y:S02]  /*7a00*/  HADD2.F32 R29, -RZ, R31.H1_H1 ;  /* 0x3000001fff1d7230 */ /* 0x000fe40000004100 */
        /* <DEDUP_REMOVED lines=8> */
[C---:B------:R-:W-:Y:S01]  /*7a90*/  FMUL R4, R24.reuse, R4 ;  /* 0x0000000418047220 */ /* 0x040fe20000400000 */
[C---:B------:R-:W-:Y:S01]  /*7aa0*/  FMUL R5, R24.reuse, R5 ;  /* 0x0000000518057220 */ /* 0x040fe20000400000 */
[C---:B------:R-:W-:Y:S01]  /*7ab0*/  FMUL R6, R24.reuse, R6 ;  /* 0x0000000618067220 */ /* 0x040fe20000400000 */
[----:B------:R-:W-:Y:S01]  /*7ac0*/  FMUL R3, R24, R9 ;  /* 0x0000000918037220 */ /* 0x000fe20000400000 */
[----:B------:R-:W-:Y:S01]  /*7ad0*/  FFMA R4, R26, R0, R4 ;  /* 0x000000001a047223 */ /* 0x000fe20000000004 */
[----:B------:R-:W-:Y:S01]  /*7ae0*/  FMUL R0, R24, R7 ;  /* 0x0000000718007220 */ /* 0x000fe20000400000 */
[C---:B------:R-:W-:Y:S01]  /*7af0*/  FFMA R5, R26.reuse, R2, R5 ;  /* 0x000000021a057223 */ /* 0x040fe20000000005 */
[----:B------:R-:W-:Y:S01]  /*7b00*/  FFMA R6, R26, R20, R6 ;  /* 0x000000141a067223 */ /* 0x000fe20000000006 */
[----:B------:R-:W-:Y:S01]  /*7b10*/  FMUL R2, R24, R8 ;  /* 0x0000000818027220 */ /* 0x000fe20000400000 */
[----:B------:R-:W-:Y:S01]  /*7b20*/  FFMA R0, R26, R21, R0 ;  /* 0x000000151a007223 */ /* 0x000fe20000000000 */
[C---:B------:R-:W-:Y:S01]  /*7b30*/  FMUL R7, R24.reuse, R10 ;  /* 0x0000000a18077220 */ /* 0x040fe20000400000 */
[----:B------:R-:W-:Y:S01]  /*7b40*/  F2FP.F16.F32.PACK_AB R4, R5, R4 ;  /* 0x000000040504723e */ /* 0x000fe200000000ff */
[----:B------:R-:W-:Y:S01]  /*7b50*/  FMUL R11, R24, R11 ;  /* 0x0000000b180b7220 */ /* 0x000fe20000400000 */
[----:B------:R-:W-:Y:S01]  /*7b60*/  FFMA R2, R26, R25, R2 ;  /* 0x000000191a027223 */ /* 0x000fe20000000002 */
[----:B------:R-:W-:Y:S01]  /*7b70*/  F2FP.F16.F32.PACK_AB R5, R0, R6 ;  /* 0x000000060005723e */ /* 0x000fe200000000ff */
[----:B------:R-:W-:Y:S01]  /*7b80*/  FMUL R8, R24, R12 ;  /* 0x0000000c18087220 */ /* 0x000fe20000400000 */
[----:B------:R-:W-:Y:S01]  /*7b90*/  MOV R0, UR44 ;  /* 0x0000002c00007c02 */ /* 0x000fe20008000f00 */
[----:B------:R-:W-:Y:S01]  /*7ba0*/  FFMA R3, R26, R27, R3 ;  /* 0x0000001b1a037223 */ /* 0x000fe20000000003 */
[----:B------:R-:W-:Y:S01]  /*7bb0*/  FMUL R9, R24, R13 ;  /* 0x0000000d18097220 */ /* 0x000fe20000400000 */
[----:B------:R-:W-:Y:S01]  /*7bc0*/  FFMA R7, R26, R28, R7 ;  /* 0x0000001c1a077223 */ /* 0x000fe20000000007 */
[----:B------:R-:W-:Y:S01]  /*7bd0*/  FMUL R10, R24, R14 ;  /* 0x0000000e180a7220 */ /* 0x000fe20000400000 */
[----:B------:R-:W-:Y:S01]  /*7be0*/  FFMA R11, R26, R29, R11 ;  /* 0x0000001d1a0b7223 */ /* 0x000fe2000000000b */
[----:B------:R-:W-:Y:S01]  /*7bf0*/  FMUL R15, R24, R15 ;  /* 0x0000000f180f7220 */ /* 0x000fe20000400000 */
[----:B------:R-:W-:Y:S01]  /*7c00*/  FFMA R8, R26, R30, R8 ;  /* 0x0000001e1a087223 */ /* 0x000fe20000000008 */
[----:B------:R-:W-:Y:S01]  /*7c10*/  LEA R0, R0, R44, 0xb ;  /* 0x0000002c00007211 */ /* 0x000fe200078e58ff */
[----:B------:R-:W-:Y:S01]  /*7c20*/  FMUL R12, R24, R16 ;  /* 0x00000010180c7220 */ /* 0x000fe20000400000 */
[----:B------:R-:W-:Y:S01]  /*7c30*/  FFMA R9, R26, R31, R9 ;  /* 0x0000001f1a097223 */ /* 0x000fe20000000009 */
[----:B------:R-:W-:Y:S01]  /*7c40*/  FMUL R13, R24, R17 ;  /* 0x00000011180d7220 */ /* 0x000fe20000400000 */
[----:B------:R-:W-:Y:S01]  /*7c50*/  FFMA R10, R26, R32, R10 ;  /* 0x000000201a0a7223 */ /* 0x000fe2000000000a */
[----:B------:R-:W-:Y:S01]  /*7c60*/  FMUL R14, R24, R18 ;  /* 0x00000012180e7220 */ /* 0x000fe20000400000 */
[----:B------:R-:W-:Y:S01]  /*7c70*/  FFMA R15, R26, R33, R15 ;  /* 0x000000211a0f7223 */ /* 0x000fe2000000000f */
[----:B------:R-:W-:Y:S01]  /*7c80*/  FMUL R19, R24, R19 ;  /* 0x0000001318137220 */ /* 0x000fe20000400000 */
[----:B------:R-:W-:Y:S01]  /*7c90*/  F2FP.F16.F32.PACK_AB R6, R3, R2 ;  /* 0x000000020306723e */ /* 0x000fe200000000ff */
[C---:B------:R-:W-:Y:S01]  /*7ca0*/  FFMA R12, R26.reuse, R34, R12 ;  /* 0x000000221a0c7223 */ /* 0x040fe2000000000c */
[----:B------:R-:W-:Y:S01]  /*7cb0*/  F2FP.F16.F32.PACK_AB R7, R11, R7 ;  /* 0x000000070b07723e */ /* 0x000fe200000000ff */
[----:B------:R-:W-:Y:S01]  /*7cc0*/  FFMA R13, R26, R35, R13 ;  /* 0x000000231a0d7223 */ /* 0x000fe2000000000d */
[----:B------:R-:W-:Y:S01]  /*7cd0*/  LEA R0, R0, UR45, 0x1 ;  /* 0x0000002d00007c11 */ /* 0x000fe2000f8e08ff */
[C---:B------:R-:W-:Y:S01]  /*7ce0*/  FFMA R14, R26.reuse, R36, R14 ;  /* 0x000000241a0e7223 */ /* 0x040fe2000000000e */
[----:B------:R-:W-:Y:S01]  /*7cf0*/  FFMA R19, R26, R37, R19 ;  /* 0x000000251a137223 */ /* 0x000fe20000000013 */
[----:B------:R-:W-:Y:S02]  /*7d00*/  F2FP.F16.F32.PACK_AB R8, R9, R8 ;  /* 0x000000080908723e */ /* 0x000fe400000000ff */
[----:B------:R1:W-:Y:S01]  /*7d10*/  STS.128 [R0+0x200], R4 ;  /* 0x0002000400007388 */ /* 0x0003e20000000c00 */
        /* <DEDUP_REMOVED lines=14> */
[----:B------:R-:W-:Y:S02]  /*7e00*/  ULEA UR5, UR44, UR45, 0xc ;  /* 0x0000002d2c057291 */ /* 0x000fe4000f8e60ff */
[----:B------:R-:W-:Y:S02]  /*7e10*/  UIADD3 UR13, UPT, UPT, UR49, 0x10, URZ ;  /* 0x00000010310d7890 */ /* 0x000fe4000fffe0ff */
[----:B------:R-:W-:Y:S02]  /*7e20*/  UIADD3 UR12, UPT, UPT, UR5, 0x200, URZ ;  /* 0x00000200050c7890 */ /* 0x000fe4000fffe0ff */
[----:B------:R-:W-:Y:S01]  /*7e30*/  UIADD3 UR8, UPT, UPT, UR5, 0xa00, URZ ;  /* 0x00000a0005087890 */ /* 0x000fe2000fffe0ff */
[----:B------:R-:W-:Y:S01]  /*7e40*/  UMOV UR14, UR50 ;  /* 0x00000032000e7c82 */ /* 0x000fe20008000000 */
[----:B------:R-:W-:Y:S01]  /*7e50*/  UMOV UR15, UR36 ;  /* 0x00000024000f7c82 */ /* 0x000fe20008000000 */
[----:B------:R-:W-:Y:S01]  /*7e60*/  UIADD3 UR9, UPT, UPT, UR49, 0x30, URZ ;  /* 0x0000003031097890 */ /* 0x000fe2000fffe0ff */
[----:B------:R-:W-:Y:S01]  /*7e70*/  UMOV UR10, UR50 ;  /* 0x00000032000a7c82 */ /* 0x000fe20008000000 */
[----:B------:R-:W-:Y:S01]  /*7e80*/  UMOV UR11, UR36 ;  /* 0x00000024000b7c82 */ /* 0x000fe20008000000 */
[----:B--2---:R-:W-:Y:S04]  /*7e90*/  UIADD3 UR4, UP0, UPT, UR6, 0x680, URZ ;  /* 0x0000068006047890 */ /* 0x004fe8000ff1e0ff */
[----:B------:R-:W-:Y:S09]  /*7ea0*/  UIADD3.X UR5, UPT, UPT, URZ, UR7, URZ, UP0, !UPT ;  /* 0x00000007ff057290 */ /* 0x000ff200087fe4ff */
[----:B------:R2:W-:Y:S01]  /*7eb0*/  UTMASTG.3D [UR12], [UR4] ;  /* 0x0000000c040073b5 */ /* 0x0005e20008010000 */
[----:B------:R2:W-:Y:S02]  /*7ec0*/  UTMASTG.3D [UR8], [UR4] ;  /* 0x00000008040073b5 */ /* 0x0005e40008010000 */
[----:B--2---:R0:W-:Y:S02]  /*7ed0*/  UTMACMDFLUSH ;  /* 0x00000000000079b7 */ /* 0x0041e40000000000 */
.L_x_130:
[----:B------:R-:W-:Y:S05]  /*7ee0*/  BSYNC.RECONVERGENT B0 ;  /* 0x0000000000007941 */ /* 0x000fea0003800200 */
.L_x_129:
[----:B------:R-:W-:Y:S01]  /*7ef0*/  UIADD3 UR4, UPT, UPT, UR44, 0x1, URZ ;  /* 0x000000012c047890 */ /* 0x000fe2000fffe0ff */
[----:B------:R-:W-:Y:S03]  /*7f00*/  BSSY.RECONVERGENT B0, `(.L_x_131) ;  /* 0x0000008000007945 */ /* 0x000fe60003800200 */
[----:B------:R-:W-:Y:S04]  /*7f10*/  UISETP.NE.AND UP0, UPT, UR4, 0x3, UPT ;  /* 0x000000030400788c */ /* 0x000fe8000bf05270 */
[----:B------:R-:W-:Y:S02]  /*7f20*/  UISETP.EQ.XOR UP1, UPT, UR46, 0x3, !UP0 ;  /* 0x000000032e00788c */ /* 0x000fe4000c722a70 */
[----:B------:R-:W-:Y:S02]  /*7f30*/  USEL UR47, UR4, URZ, UP0 ;  /* 0x000000ff042f7287 */ /* 0x000fe40008000000 */
[----:B------:R-:W-:Y:S04]  /*7f40*/  USEL UR5, URZ, 0x1, !UP1 ;  /* 0x00000001ff057887 */ /* 0x000fe8000c800000 */
[----:B------:R-:W-:Y:S01]  /*7f50*/  ULOP3.LUT UR54, UR54, UR5, URZ, 0x3c, !UPT ;  /* 0x0000000536367292 */ /* 0x000fe2000f8e3cff */
[----:B------:R-:W-:Y:S11]  /*7f60*/  @P0 BRA `(.L_x_132) ;  /* 0x0000000000040947 */ /* 0x000ff60003800000 */
[----:B------:R-:W-:Y:S04]  /*7f70*/  DEPBAR.LE SB0, 0x1 ;  /* 0x000080400000791a */ /* 0x000fe80000000000 */
.L_x_132:
[----:B------:R-:W-:Y:S05]  /*7f80*/  BSYNC.RECONVERGENT B0 ;  /* 0x0000000000007941 */ /* 0x000fea0003800200 */
.L_x_131:
[----:B------:R-:W-:Y:S01]  /*7f90*/  BAR.SYNC.DEFER_BLOCKING 0x1, 0x80 ;  /* 0x0042000000007b1d */ /* 0x000fe20000010000 */
[----:B------:R-:W-:Y:S01]  /*7fa0*/  UISETP.NE.AND UP0, UPT, UR53, -0x2, UPT ;  /* 0xfffffffe3500788c */ /* 0x000fe2000bf05270 */
[----:B------:R-:W-:Y:S08]  /*7fb0*/  IADD3 R22, PT, PT, R22, 0x1, RZ ;  /* 0x0000000116167810 */ /* 0x000ff00007ffe0ff */
[----:B------:R-:W-:Y:S05]  /*7fc0*/  BRA.U !UP0, `(.L_x_133) ;  /* 0x0000000108287547 */ /* 0x000fea000b800000 */
[----:B------:R-:W-:Y:S01]  /*7fd0*/  ISETP.NE.AND P0, PT, R62, RZ, PT ;  /* 0x000000ff3e00720c */ /* 0x000fe20003f05270 */
[----:B------:R-:W-:Y:S01]  /*7fe0*/  IMAD.U32 R2, RZ, RZ, UR52 ;  /* 0x00000034ff027e24 */ /* 0x000fe2000f8e00ff */
[----:B------:R-:W-:Y:S01]  /*7ff0*/  UIADD3 UR4, UPT, UPT, UR52, 0x1, URZ ;  /* 0x0000000134047890 */ /* 0x000fe2000fffe0ff */
[----:B-1----:R-:W-:Y:S03]  /*8000*/  IMAD.U32 R0, RZ, RZ, UR55 ;  /* 0x00000037ff007e24 */ /* 0x002fe6000f8e00ff */
[----:B------:R-:W-:Y:S04]  /*8010*/  UISETP.NE.AND UP0, UPT, UR4, 0x3, UPT ;  /* 0x000000030400788c */ /* 0x000fe8000bf05270 */
[----:B------:R-:W-:Y:S03]  /*8020*/  USEL UR52, UR4, URZ, UP0 ;  /* 0x000000ff04347287 */ /* 0x000fe60008000000 */
[----:B------:R-:W-:Y:S05]  /*8030*/  @P0 LEA R2, R2, UR45, 0x3 ;  /* 0x0000002d02020c11 */ /* 0x000fea000f8e18ff */
[----:B------:R-:W-:Y:S05]  /*8040*/  @P0 VIADD R2, R2, 0x98 ;  /* 0x0000009802020836 */ /* 0x000fea0000000000 */
[----:B------:R-:W-:Y:S04]  /*8050*/  @P0 PRMT R0, R0, 0x654, R2 ;  /* 0x0000065400000816 */ /* 0x000fe80000000002 */
[----:B------:R2:W-:Y:S03]  /*8060*/  @P0 SYNCS.ARRIVE.TRANS64.RED.A1T0 RZ, [R0+URZ], RZ ;  /* 0x000000ff00ff09a7 */ /* 0x0005e600081004ff */
.L_x_133:
[----:B------:R-:W-:Y:S01]  /*8070*/  R2UR UR6, R61 ;  /* 0x000000003d0672ca */ /* 0x000fe200000e0000 */
[----:B------:R-:W-:Y:S01]  /*8080*/  UIADD3 UR53, UPT, UPT, UR53, 0x2, URZ ;  /* 0x0000000235357890 */ /* 0x000fe2000fffe0ff */
[----:B------:R-:W-:Y:S02]  /*8090*/  R2UR UR5, R50 ;  /* 0x00000000320572ca */ /* 0x000fe400000e0000 */
[----:B------:R-:W-:Y:S02]  /*80a0*/  R2UR UR4, R51 ;  /* 0x00000000330472ca */ /* 0x000fe400000e0000 */
[----:B------:R-:W-:Y:S02]  /*80b0*/  R2UR UR36, R59 ;  /* 0x000000003b2472ca */ /* 0x000fe400000e0000 */
[----:B------:R-:W-:Y:S02]  /*80c0*/  ISETP.NE.AND P0, PT, R55, 0x2, PT ;  /* 0x000000023700780c */ /* 0x000fe40003f05270 */
[----:B------:R-:W-:Y:S02]  /*80d0*/  ISETP.NE.AND P1, PT, R22, 0x4, PT ;  /* 0x000000041600780c */ /* 0x000fe40003f25270 */
[----:B------:R-:W-:Y:S01]  /*80e0*/  SEL R2, RZ, 0x1, P0 ;  /* 0x00000001ff027807 */ /* 0x000fe20000000000 */
[----:B------:R-:W-:Y:S01]  /*80f0*/  UISETP.NE.AND UP0, UPT, UR6, URZ, UPT ;  /* 0x000000ff0600728c */ /* 0x000fe2000bf05270 */
[----:B-12---:R-:W-:Y:S01]  /*8100*/  SEL R0, RZ, 0x1, P1 ;  /* 0x00000001ff007807 */ /* 0x006fe20000800000 */
[----:B------:R-:W-:Y:S01]  /*8110*/  UIADD3 UR26, UPT, UPT, UR37, UR5, URZ ;  /* 0x00000005251a7290 */ /* 0x000fe2000fffe0ff */
[----:B------:R-:W-:Y:S01]  /*8120*/  LOP3.LUT R56, R56, R2, RZ, 0x3c, !PT ;  /* 0x0000000238387212 */ /* 0x000fe200078e3cff */
[----:B------:R-:W-:Y:S01]  /*8130*/  UIADD3 UR27, UPT, UPT, UR38, UR4, URZ ;  /* 0x00000004261b7290 */ /* 0x000fe2000fffe0ff */
[----:B------:R-:W-:Y:S02]  /*8140*/  LOP3.LUT R57, R57, R0, RZ, 0x3c, !PT ;  /* 0x0000000039397212 */ /* 0x000fe400078e3cff */
[----:B------:R-:W-:Y:S02]  /*8150*/  SEL R55, R55, RZ, P0 ;  /* 0x000000ff37377207 */ /* 0x000fe40000000000 */
[----:B------:R-:W-:Y:S01]  /*8160*/  SEL R22, R22, RZ, P1 ;  /* 0x000000ff16167207 */ /* 0x000fe20000800000 */
[----:B------:R-:W-:Y:S06]  /*8170*/  BRA.U UP0, `(.L_x_134) ;  /* 0xffffffdd00447547 */ /* 0x000fec000b83ffff */
[----:B------:R-:W-:-:S13]  /*8180*/  R2UR UR4, R52 ;  /* 0x00000000340472ca */ /* 0x000fda00000e0000 */
[----:B------:R-:W-:-:S09]  /*8190*/  UISETP.NE.AND UP0, UPT, UR4, URZ, UPT ;  /* 0x000000ff0400728c */ /* 0x000fd2000bf05270 */
[----:B------:R-:W-:Y:S05]  /*81a0*/  BRA.U !UP0, `(.L_x_135) ;  /* 0x0000000108487547 */ /* 0x000fea000b800000 */
[----:B------:R-:W1:Y:S02]  /*81b0*/  LDCU.64 UR4, c[0x0][0x890] ;  /* 0x00011200ff0477ac */ /* 0x000e640008000a00 */
[----:B-1----:R-:W-:-:S04]  /*81c0*/  UISETP.NE.U32.AND UP0, UPT, UR4, URZ, UPT ;  /* 0x000000ff0400728c */ /* 0x002fc8000bf05070 */
[----:B------:R-:W-:-:S09]  /*81d0*/  UISETP.NE.AND.EX UP0, UPT, UR5, URZ, UPT, UP0 ;  /* 0x000000ff0500728c */ /* 0x000fd2000bf05300 */
[----:B------:R-:W-:Y:S05]  /*81e0*/  BRA.U UP0, `(.L_x_136) ;  /* 0x00000001000c7547 */ /* 0x000fea000b800000 */
[----:B------:R-:W-:-:S13]  /*81f0*/  FSETP.NEU.AND P0, PT, R26, RZ, PT ;  /* 0x000000ff1a00720b */ /* 0x000fda0003f0d000 */
[----:B------:R-:W-:Y:S05]  /*8200*/  @!P0 EXIT ;  /* 0x000000000000894d */ /* 0x000fea0003800000 */
[----:B------:R-:W-:Y:S05]  /*8210*/  BRA `(.L_x_135) ;  /* 0x00000000002c7947 */ /* 0x000fea0003800000 */
.L_x_136:
[----:B------:R-:W-:Y:S01]  /*8220*/  ISETP.NE.AND P0, PT, R54, RZ, PT ;  /* 0x000000ff3600720c */ /* 0x000fe20003f05270 */
[----:B------:R-:W-:-:S12]  /*8230*/  BSSY.RECONVERGENT B0, `(.L_x_135) ;  /* 0x0000009000007945 */ /* 0x000fd80003800200 */
[----:B------:R-:W-:Y:S05]  /*8240*/  @P0 BRA `(.L_x_137) ;  /* 0x0000000000140947 */ /* 0x000fea0003800000 */
[----:B------:R-:W1:Y:S02]  /*8250*/  LDCU.64 UR4, c[0x0][0x888] ;  /* 0x00011100ff0477ac */ /* 0x000e640008000a00 */
[----:B-1----:R-:W-:-:S04]  /*8260*/  ISETP.NE.U32.AND P0, PT, RZ, UR4, PT ;  /* 0x00000004ff007c0c */ /* 0x002fc8000bf05070 */
[----:B------:R-:W-:-:S13]  /*8270*/  ISETP.NE.AND.EX P0, PT, RZ, UR5, PT, P0 ;  /* 0x00000005ff007c0c */ /* 0x000fda000bf05300 */
[----:B------:R-:W-:Y:S05]  /*8280*/  @!P0 EXIT ;  /* 0x000000000000894d */ /* 0x000fea0003800000 */
[----:B------:R-:W-:Y:S05]  /*8290*/  BRA `(.L_x_138) ;  /* 0x0000000000087947 */ /* 0x000fea0003800000 */
.L_x_137:
[----:B------:R-:W-:-:S13]  /*82a0*/  FSETP.NEU.AND P0, PT, R26, RZ, PT ;  /* 0x000000ff1a00720b */ /* 0x000fda0003f0d000 */
[----:B------:R-:W-:Y:S05]  /*82b0*/  @!P0 EXIT ;  /* 0x000000000000894d */ /* 0x000fea0003800000 */
.L_x_138:
[----:B------:R-:W-:Y:S05]  /*82c0*/  BSYNC.RECONVERGENT B0 ;  /* 0x0000000000007941 */ /* 0x000fea0003800200 */
.L_x_135:
[----:B------:R-:W-:Y:S01]  /*82d0*/  ULEA UR4, UR52, UR45, 0x3 ;  /* 0x0000002d34047291 */ /* 0x000fe2000f8e18ff */
[----:B------:R-:W-:-:S04]  /*82e0*/  DEPBAR.LE SB0, 0x0 ;  /* 0x000080000000791a */ /* 0x000fc80000000000 */
[----:B------:R-:W-:-:S04]  /*82f0*/  UIADD3 UR4, UPT, UPT, UR4, 0x98, URZ ;  /* 0x0000009804047890 */ /* 0x000fc8000fffe0ff */
[----:B------:R-:W-:-:S09]  /*8300*/  UPRMT UR4, UR55, 0x654, UR4 ;  /* 0x0000065437047896 */ /* 0x000fd20008000004 */
[----:B------:R-:W-:Y:S01]  /*8310*/  SYNCS.ARRIVE.TRANS64.RED.A1T0 RZ, [UR4], RZ ;  /* 0x000000ffffff79a7 */ /* 0x000fe20008100404 */
[----:B------:R-:W-:Y:S05]  /*8320*/  EXIT ;  /* 0x000000000000794d */ /* 0x000fea0003800000 */
.L_x_24:
[----:B---3--:R3:W4:Y:S02]  /*8330*/  SYNCS.PHASECHK.TRANS64.TRYWAIT P0, [R0+URZ+0x130], R2 ;  /* 0x00013002000075a7 */ /* 0x00872400080011ff */
[----:B----4-:R-:W-:Y:S05]  /*8340*/  @!P0 NANOSLEEP.SYNCS 0x989680 ;  /* 0x009896800000895d */ /* 0x010fea0003900000 */
[----:B------:R-:W4:Y:S02]  /*8350*/  @!P0 SYNCS.PHASECHK.TRANS64 P0, [R0+URZ+0x130], R2 ;  /* 0x00013002000085a7 */ /* 0x000f2400080010ff */
[----:B----4-:R-:W-:Y:S05]  /*8360*/  @!P0 BRA `(.L_x_24) ;  /* 0xfffffffc00f08947 */ /* 0x010fea000383ffff */
[----:B------:R-:W-:Y:S05]  /*8370*/  BRA `(.L_x_139) ;  /* 0xffffff9400c87947 */ /* 0x000fea000383ffff */
.L_x_27:
[----:B--2---:R-:W-:-:S07]  /*8380*/  MOV R0, UR33 ;  /* 0x0000002100007c02 */ /* 0x004fce0008000f00 */
.L_x_140:
[----:B--2---:R2:W3:Y:S02]  /*8390*/  SYNCS.PHASECHK.TRANS64.TRYWAIT P0, [R0+URZ+0x40], R3 ;  /* 0x00004003000075a7 */ /* 0x0044e400080011ff */
[----:B---3--:R-:W-:Y:S05]  /*83a0*/  @!P0 NANOSLEEP.SYNCS 0x989680 ;  /* 0x009896800000895d */ /* 0x008fea0003900000 */
[----:B------:R-:W3:Y:S02]  /*83b0*/  @!P0 SYNCS.PHASECHK.TRANS64 P0, [R0+URZ+0x40], R3 ;  /* 0x00004003000085a7 */ /* 0x000ee400080010ff */
[----:B---3--:R-:W-:Y:S05]  /*83c0*/  @!P0 BRA `(.L_x_140) ;  /* 0xfffffffc00f08947 */ /* 0x008fea000383ffff */
[----:B------:R-:W-:Y:S05]  /*83d0*/  BRA `(.L_x_26) ;  /* 0xffffff9800207947 */ /* 0x000fea000383ffff */
.L_x_34:
[----:B--2---:R-:W-:-:S07]  /*83e0*/  MOV R0, UR7 ;  /* 0x0000000700007c02 */ /* 0x004fce0008000f00 */
.L_x_141:
[----:B-1----:R1:W2:Y:S02]  /*83f0*/  SYNCS.PHASECHK.TRANS64.TRYWAIT P0, [R0+URZ+0x40], R3 ;  /* 0x00004003000075a7 */ /* 0x0022a400080011ff */
[----:B--2---:R-:W-:Y:S05]  /*8400*/  @!P0 NANOSLEEP.SYNCS 0x989680 ;  /* 0x009896800000895d */ /* 0x004fea0003900000 */
[----:B------:R-:W2:Y:S02]  /*8410*/  @!P0 SYNCS.PHASECHK.TRANS64 P0, [R0+URZ+0x40], R3 ;  /* 0x00004003000085a7 */ /* 0x000ea400080010ff */
[----:B--2---:R-:W-:Y:S05]  /*8420*/  @!P0 BRA `(.L_x_141) ;  /* 0xfffffffc00f08947 */ /* 0x004fea000383ffff */
[----:B------:R-:W-:Y:S05]  /*8430*/  BRA `(.L_x_33) ;  /* 0xffffff9c00147947 */ /* 0x000fea000383ffff */
.L_x_41:
[----:B-1----:R1:W2:Y:S02]  /*8440*/  SYNCS.PHASECHK.TRANS64.TRYWAIT P0, [R3+URZ+0xc0], R0 ;  /* 0x0000c000030075a7 */ /* 0x0022a400080011ff */
[----:B--2---:R-:W-:Y:S05]  /*8450*/  @!P0 NANOSLEEP.SYNCS 0x989680 ;  /* 0x009896800000895d */ /* 0x004fea0003900000 */
[----:B------:R-:W2:Y:S02]  /*8460*/  @!P0 SYNCS.PHASECHK.TRANS64 P0, [R3+URZ+0xc0], R0 ;  /* 0x0000c000030085a7 */ /* 0x000ea400080010ff */
[----:B--2---:R-:W-:Y:S05]  /*8470*/  @!P0 BRA `(.L_x_41) ;  /* 0xfffffffc00f08947 */ /* 0x004fea000383ffff */
[----:B------:R-:W-:Y:S05]  /*8480*/  BRA `(.L_x_142) ;  /* 0xffffff9c00fc7947 */ /* 0x000fea000383ffff */
.L_x_45:
[----:B------:R-:W-:-:S07]  /*8490*/  MOV R0, UR4 ;  /* 0x0000000400007c02 */ /* 0x000fce0008000f00 */
.L_x_143:
[----:B-1----:R1:W2:Y:S02]  /*84a0*/  SYNCS.PHASECHK.TRANS64.TRYWAIT P0, [R0+URZ], R2 ;  /* 0x00000002000075a7 */ /* 0x0022a400080011ff */
[----:B--2---:R-:W-:Y:S05]  /*84b0*/  @!P0 NANOSLEEP.SYNCS 0x989680 ;  /* 0x009896800000895d */ /* 0x004fea0003900000 */
[----:B------:R-:W2:Y:S02]  /*84c0*/  @!P0 SYNCS.PHASECHK.TRANS64 P0, [R0+URZ], R2 ;  /* 0x00000002000085a7 */ /* 0x000ea400080010ff */
[----:B--2---:R-:W-:Y:S05]  /*84d0*/  @!P0 BRA `(.L_x_143) ;  /* 0xfffffffc00f08947 */ /* 0x004fea000383ffff */
[----:B------:R-:W-:Y:S05]  /*84e0*/  BRA `(.L_x_144) ;  /* 0xffffffa400a87947 */ /* 0x000fea000383ffff */
.L_x_46:
[----:B------:R-:W-:-:S07]  /*84f0*/  MOV R0, UR5 ;  /* 0x0000000500007c02 */ /* 0x000fce0008000f00 */
.L_x_145:
[----:B-1----:R1:W2:Y:S02]  /*8500*/  SYNCS.PHASECHK.TRANS64.TRYWAIT P0, [R0+URZ], R3 ;  /* 0x00000003000075a7 */ /* 0x0022a400080011ff */
[----:B--2---:R-:W-:Y:S05]  /*8510*/  @!P0 NANOSLEEP.SYNCS 0x989680 ;  /* 0x009896800000895d */ /* 0x004fea0003900000 */
[----:B------:R-:W2:Y:S02]  /*8520*/  @!P0 SYNCS.PHASECHK.TRANS64 P0, [R0+URZ], R3 ;  /* 0x00000003000085a7 */ /* 0x000ea400080010ff */
[----:B--2---:R-:W-:Y:S05]  /*8530*/  @!P0 BRA `(.L_x_145) ;  /* 0xfffffffc00f08947 */ /* 0x004fea000383ffff */
[----:B------:R-:W-:Y:S05]  /*8540*/  BRA `(.L_x_146) ;  /* 0xffffffa400b47947 */ /* 0x000fea000383ffff */
.L_x_47:
[----:B------:R-:W-:-:S07]  /*8550*/  MOV R0, UR5 ;  /* 0x0000000500007c02 */ /* 0x000fce0008000f00 */
.L_x_147:
[----:B-1----:R1:W2:Y:S02]  /*8560*/  SYNCS.PHASECHK.TRANS64.TRYWAIT P0, [R0+URZ], R3 ;  /* 0x00000003000075a7 */ /* 0x0022a400080011ff */
[----:B--2---:R-:W-:Y:S05]  /*8570*/  @!P0 NANOSLEEP.SYNCS 0x989680 ;  /* 0x009896800000895d */ /* 0x004fea0003900000 */
[----:B------:R-:W2:Y:S02]  /*8580*/  @!P0 SYNCS.PHASECHK.TRANS64 P0, [R0+URZ], R3 ;  /* 0x00000003000085a7 */ /* 0x000ea400080010ff */
[----:B--2---:R-:W-:Y:S05]  /*8590*/  @!P0 BRA `(.L_x_147) ;  /* 0xfffffffc00f08947 */ /* 0x004fea000383ffff */
[----:B------:R-:W-:Y:S05]  /*85a0*/  BRA `(.L_x_148) ;  /* 0xffffffa400c07947 */ /* 0x000fea000383ffff */
.L_x_48:
[----:B------:R-:W-:-:S07]  /*85b0*/  MOV R0, UR5 ;  /* 0x0000000500007c02 */ /* 0x000fce0008000f00 */
.L_x_149:
[----:B-1----:R1:W2:Y:S02]  /*85c0*/  SYNCS.PHASECHK.TRANS64.TRYWAIT P0, [R0+URZ], R3 ;  /* 0x00000003000075a7 */ /* 0x0022a400080011ff */
[----:B--2---:R-:W-:Y:S05]  /*85d0*/  @!P0 NANOSLEEP.SYNCS 0x989680 ;  /* 0x009896800000895d */ /* 0x004fea0003900000 */
[----:B------:R-:W2:Y:S02]  /*85e0*/  @!P0 SYNCS.PHASECHK.TRANS64 P0, [R0+URZ], R3 ;  /* 0x00000003000085a7 */ /* 0x000ea400080010ff */
[----:B--2---:R-:W-:Y:S05]  /*85f0*/  @!P0 BRA `(.L_x_149) ;  /* 0xfffffffc00f08947 */ /* 0x004fea000383ffff */
[----:B------:R-:W-:Y:S05]  /*8600*/  BRA `(.L_x_150) ;  /* 0xffffffa400cc7947 */ /* 0x000fea000383ffff */
.L_x_49:
[----:B------:R-:W-:-:S07]  /*8610*/  MOV R0, UR5 ;  /* 0x0000000500007c02 */ /* 0x000fce0008000f00 */
.L_x_151:
[----:B-1----:R1:W2:Y:S02]  /*8620*/  SYNCS.PHASECHK.TRANS64.TRYWAIT P0, [R0+URZ], R3 ;  /* 0x00000003000075a7 */ /* 0x0022a400080011ff */
[----:B--2---:R-:W-:Y:S05]  /*8630*/  @!P0 NANOSLEEP.SYNCS 0x989680 ;  /* 0x009896800000895d */ /* 0x004fea0003900000 */
[----:B------:R-:W2:Y:S02]  /*8640*/  @!P0 SYNCS.PHASECHK.TRANS64 P0, [R0+URZ], R3 ;  /* 0x00000003000085a7 */ /* 0x000ea400080010ff */
[----:B--2---:R-:W-:Y:S05]  /*8650*/  @!P0 BRA `(.L_x_151) ;  /* 0xfffffffc00f08947 */ /* 0x004fea000383ffff */
[----:B------:R-:W-:Y:S05]  /*8660*/  BRA `(.L_x_152) ;  /* 0xffffffa400d87947 */ /* 0x000fea000383ffff */
.L_x_50:
[----:B------:R-:W-:-:S07]  /*8670*/  MOV R0, UR5 ;  /* 0x0000000500007c02 */ /* 0x000fce0008000f00 */
.L_x_153:
[----:B-1----:R1:W2:Y:S02]  /*8680*/  SYNCS.PHASECHK.TRANS64.TRYWAIT P0, [R0+URZ], R3 ;  /* 0x00000003000075a7 */ /* 0x0022a400080011ff */
[----:B--2---:R-:W-:Y:S05]  /*8690*/  @!P0 NANOSLEEP.SYNCS 0x989680 ;  /* 0x009896800000895d */ /* 0x004fea0003900000 */
[----:B------:R-:W2:Y:S02]  /*86a0*/  @!P0 SYNCS.PHASECHK.TRANS64 P0, [R0+URZ], R3 ;  /* 0x00000003000085a7 */ /* 0x000ea400080010ff */
[----:B--2---:R-:W-:Y:S05]  /*86b0*/  @!P0 BRA `(.L_x_153) ;  /* 0xfffffffc00f08947 */ /* 0x004fea000383ffff */
[----:B------:R-:W-:Y:S05]  /*86c0*/  BRA `(.L_x_154) ;  /* 0xffffffa400e47947 */ /* 0x000fea000383ffff */
.L_x_51:
[----:B------:R-:W-:-:S07]  /*86d0*/  MOV R0, UR5 ;  /* 0x0000000500007c02 */ /* 0x000fce0008000f00 */
.L_x_155:
[----:B-1----:R1:W2:Y:S02]  /*86e0*/  SYNCS.PHASECHK.TRANS64.TRYWAIT P0, [R0+URZ], R3 ;  /* 0x00000003000075a7 */ /* 0x0022a400080011ff */
[----:B--2---:R-:W-:Y:S05]  /*86f0*/  @!P0 NANOSLEEP.SYNCS 0x989680 ;  /* 0x009896800000895d */ /* 0x004fea0003900000 */
[----:B------:R-:W2:Y:S02]  /*8700*/  @!P0 SYNCS.PHASECHK.TRANS64 P0, [R0+URZ], R3 ;  /* 0x00000003000085a7 */ /* 0x000ea400080010ff */
[----:B--2---:R-:W-:Y:S05]  /*8710*/  @!P0 BRA `(.L_x_155) ;  /* 0xfffffffc00f08947 */ /* 0x004fea000383ffff */
[----:B------:R-:W-:Y:S05]  /*8720*/  BRA `(.L_x_156) ;  /* 0xffffffa400f07947 */ /* 0x000fea000383ffff */
.L_x_54:
[----:B--2---:R2:W3:Y:S02]  /*8730*/  SYNCS.PHASECHK.TRANS64.TRYWAIT P0, [R0+URZ+0x120], R4 ;  /* 0x00012004000075a7 */ /* 0x0044e400080011ff */
[----:B---3--:R-:W-:Y:S05]  /*8740*/  @!P0 NANOSLEEP.SYNCS 0x989680 ;  /* 0x009896800000895d */ /* 0x008fea0003900000 */
[----:B------:R-:W3:Y:S02]  /*8750*/  @!P0 SYNCS.PHASECHK.TRANS64 P0, [R0+URZ+0x120], R4 ;  /* 0x00012004000085a7 */ /* 0x000ee400080010ff */
[----:B---3--:R-:W-:Y:S05]  /*8760*/  @!P0 BRA `(.L_x_54) ;  /* 0xfffffffc00f08947 */ /* 0x008fea000383ffff */
[----:B------:R-:W-:Y:S05]  /*8770*/  BRA `(.L_x_157) ;  /* 0xffffffa8004c7947 */ /* 0x000fea000383ffff */
.L_x_55:
[----:B------:R-:W-:-:S07]  /*8780*/  MOV R0, UR4 ;  /* 0x0000000400007c02 */ /* 0x000fce0008000f00 */
.L_x_158:
[----:B--2---:R2:W3:Y:S02]  /*8790*/  SYNCS.PHASECHK.TRANS64.TRYWAIT P0, [R0+URZ+0xd0], R5 ;  /* 0x0000d005000075a7 */ /* 0x0044e400080011ff */
[----:B---3--:R-:W-:Y:S05]  /*87a0*/  @!P0 NANOSLEEP.SYNCS 0x989680 ;  /* 0x009896800000895d */ /* 0x008fea0003900000 */
[----:B------:R-:W3:Y:S02]  /*87b0*/  @!P0 SYNCS.PHASECHK.TRANS64 P0, [R0+URZ+0xd0], R5 ;  /* 0x0000d005000085a7 */ /* 0x000ee400080010ff */
[----:B---3--:R-:W-:Y:S05]  /*87c0*/  @!P0 BRA `(.L_x_158) ;  /* 0xfffffffc00f08947 */ /* 0x008fea000383ffff */
[----:B------:R-:W-:Y:S05]  /*87d0*/  BRA `(.L_x_159) ;  /* 0xffffffa8005c7947 */ /* 0x000fea000383ffff */
.L_x_56:
[----:B--2---:R2:W3:Y:S02]  /*87e0*/  SYNCS.PHASECHK.TRANS64.TRYWAIT P1, [R0+URZ+0xc0], R4 ;  /* 0x0000c004000075a7 */ /* 0x0044e400080211ff */
[----:B---3--:R-:W-:Y:S05]  /*87f0*/  @!P1 NANOSLEEP.SYNCS 0x989680 ;  /* 0x009896800000995d */ /* 0x008fea0003900000 */
[----:B------:R-:W3:Y:S02]  /*8800*/  @!P1 SYNCS.PHASECHK.TRANS64 P1, [R0+URZ+0xc0], R4 ;  /* 0x0000c004000095a7 */ /* 0x000ee400080210ff */
[----:B---3--:R-:W-:Y:S05]  /*8810*/  @!P1 BRA `(.L_x_56) ;  /* 0xfffffffc00f09947 */ /* 0x008fea000383ffff */
[----:B------:R-:W-:Y:S05]  /*8820*/  BRA `(.L_x_160) ;  /* 0xffffffa8008c7947 */ /* 0x000fea000383ffff */
.L_x_59:
[----:B------:R-:W-:-:S07]  /*8830*/  MOV R0, UR4 ;  /* 0x0000000400007c02 */ /* 0x000fce0008000f00 */
.L_x_161:
[----:B--2---:R2:W3:Y:S02]  /*8840*/  SYNCS.PHASECHK.TRANS64.TRYWAIT P0, [R0+URZ+0xd0], R2 ;  /* 0x0000d002000075a7 */ /* 0x0044e400080011ff */
[----:B---3--:R-:W-:Y:S05]  /*8850*/  @!P0 NANOSLEEP.SYNCS 0x989680 ;  /* 0x009896800000895d */ /* 0x008fea0003900000 */
[----:B------:R-:W3:Y:S02]  /*8860*/  @!P0 SYNCS.PHASECHK.TRANS64 P0, [R0+URZ+0xd0], R2 ;  /* 0x0000d002000085a7 */ /* 0x000ee400080010ff */
[----:B---3--:R-:W-:Y:S05]  /*8870*/  @!P0 BRA `(.L_x_161) ;  /* 0xfffffffc00f08947 */ /* 0x008fea000383ffff */
[----:B------:R-:W-:Y:S05]  /*8880*/  BRA `(.L_x_58) ;  /* 0xffffffa800e07947 */ /* 0x000fea000383ffff */
.L_x_68:
[----:B--2---:R-:W-:-:S04]  /*8890*/  MOV R5, UR5 ;  /* 0x0000000500057c02 */ /* 0x004fc80008000f00 */
[----:B------:R2:W3:Y:S03]  /*88a0*/  SYNCS.PHASECHK.TRANS64.TRYWAIT P0, [R5+URZ+0x8], R6 ;  /* 0x00000806050075a7 */ /* 0x0004e600080011ff */
[----:B---3--:R-:W-:Y:S05]  /*88b0*/  @!P0 NANOSLEEP.SYNCS 0x989680 ;  /* 0x009896800000895d */ /* 0x008fea0003900000 */
[----:B------:R-:W3:Y:S02]  /*88c0*/  @!P0 SYNCS.PHASECHK.TRANS64 P0, [R5+URZ+0x8], R6 ;  /* 0x00000806050085a7 */ /* 0x000ee400080010ff */
[----:B---3--:R-:W-:Y:S05]  /*88d0*/  @!P0 BRA `(.L_x_68) ;  /* 0xfffffffc00ec8947 */ /* 0x008fea000383ffff */
[----:B------:R-:W-:Y:S05]  /*88e0*/  BRA `(.L_x_67) ;  /* 0xffffffac00947947 */ /* 0x000fea000383ffff */
.L_x_70:
[----:B------:R-:W-:Y:S01]  /*88f0*/  BSSY B0, `(.L_x_162) ;  /* 0x0000006000007945 */ /* 0x000fe20003800000 */
[----:B------:R-:W-:-:S07]  /*8900*/  MOV R15, 0xffffffff ;  /* 0xffffffff000f7802 */ /* 0x000fce0000000f00 */
[----:B-12--5:R-:W-:Y:S05]  /*8910*/  WARPSYNC.COLLECTIVE R15, `(.L_x_163) ;  /* 0x000000000f0c7348 */ /* 0x026fea0003c00000 */
[----:B------:R-:W-:Y:S02]  /*8920*/  ELECT P6, UR79, PT ;  /* 0x00000000004f782f */ /* 0x000fe400038c0000 */
[----:B------:R-:W-:Y:S01]  /*8930*/  MOV R14, UR79 ;  /* 0x0000004f000e7c02 */ /* 0x000fe20008000f00 */
[----:B-12--5:R-:W-:Y:S10]  /*8940*/  ENDCOLLECTIVE ;  /* 0x000000000000791b */ /* 0x026ff40003800000 */
.L_x_163:
[----:B------:R-:W-:Y:S05]  /*8950*/  BSYNC B0 ;  /* 0x0000000000007941 */ /* 0x000fea0003800000 */
.L_x_162:
[----:B------:R-:W-:Y:S05]  /*8960*/  BRA `(.L_x_164) ;  /* 0xffffffac00c47947 */ /* 0x000fea000383ffff */
.L_x_72:
[----:B--2---:R-:W-:-:S04]  /*8970*/  MOV R3, UR5 ;  /* 0x0000000500037c02 */ /* 0x004fc80008000f00 */
[----:B------:R2:W3:Y:S03]  /*8980*/  SYNCS.PHASECHK.TRANS64.TRYWAIT P0, [R3+URZ+0x8], R4 ;  /* 0x00000804030075a7 */ /* 0x0004e600080011ff */
[----:B---3--:R-:W-:Y:S05]  /*8990*/  @!P0 NANOSLEEP.SYNCS 0x989680 ;  /* 0x009896800000895d */ /* 0x008fea0003900000 */
[----:B------:R-:W3:Y:S02]  /*89a0*/  @!P0 SYNCS.PHASECHK.TRANS64 P0, [R3+URZ+0x8], R4 ;  /* 0x00000804030085a7 */ /* 0x000ee400080010ff */
[----:B---3--:R-:W-:Y:S05]  /*89b0*/  @!P0 BRA `(.L_x_72) ;  /* 0xfffffffc00ec8947 */ /* 0x008fea000383ffff */
[----:B------:R-:W-:Y:S05]  /*89c0*/  BRA `(.L_x_71) ;  /* 0xffffffac00c87947 */ /* 0x000fea000383ffff */
.L_x_73:
[----:B-1----:R1:W2:Y:S02]  /*89d0*/  SYNCS.PHASECHK.TRANS64.TRYWAIT P0, [R0+URZ+0xc0], R4 ;  /* 0x0000c004000075a7 */ /* 0x0022a400080011ff */
[----:B--2---:R-:W-:Y:S05]  /*89e0*/  @!P0 NANOSLEEP.SYNCS 0x989680 ;  /* 0x009896800000895d */ /* 0x004fea0003900000 */
[----:B------:R-:W2:Y:S02]  /*89f0*/  @!P0 SYNCS.PHASECHK.TRANS64 P0, [R0+URZ+0xc0], R4 ;  /* 0x0000c004000085a7 */ /* 0x000ea400080010ff */
[----:B--2---:R-:W-:Y:S05]  /*8a00*/  @!P0 BRA `(.L_x_73) ;  /* 0xfffffffc00f08947 */ /* 0x004fea000383ffff */
[----:B------:R-:W-:Y:S05]  /*8a10*/  BRA `(.L_x_165) ;  /* 0xffffffb000d47947 */ /* 0x000fea000383ffff */
.L_x_75:
[----:B------:R-:W-:-:S07]  /*8a20*/  MOV R0, UR46 ;  /* 0x0000002e00007c02 */ /* 0x000fce0008000f00 */
.L_x_166:
[----:B-1----:R1:W2:Y:S02]  /*8a30*/  SYNCS.PHASECHK.TRANS64.TRYWAIT P0, [R0+URZ+0x100], R4 ;  /* 0x00010004000075a7 */ /* 0x0022a400080011ff */
[----:B--2---:R-:W-:Y:S05]  /*8a40*/  @!P0 NANOSLEEP.SYNCS 0x989680 ;  /* 0x009896800000895d */ /* 0x004fea0003900000 */
[----:B------:R-:W2:Y:S02]  /*8a50*/  @!P0 SYNCS.PHASECHK.TRANS64 P0, [R0+URZ+0x100], R4 ;  /* 0x00010004000085a7 */ /* 0x000ea400080010ff */
[----:B--2---:R-:W-:Y:S05]  /*8a60*/  @!P0 BRA `(.L_x_166) ;  /* 0xfffffffc00f08947 */ /* 0x004fea000383ffff */
[----:B------:R-:W-:Y:S05]  /*8a70*/  BRA `(.L_x_167) ;  /* 0xffffffb400207947 */ /* 0x000fea000383ffff */
.L_x_78:
[----:B------:R-:W-:Y:S07]  /*8a80*/  MOV R0, UR7 ;  /* 0x0000000700007c02 */ /* 0x000fee0008000f00 */
.L_x_168:
[----:B-1----:R1:W2:Y:S02]  /*8a90*/  SYNCS.PHASECHK.TRANS64.TRYWAIT P0, [R0+URZ], R4 ;  /* 0x00000004000075a7 */ /* 0x0022a400080011ff */
[----:B--2---:R-:W-:Y:S05]  /*8aa0*/  @!P0 NANOSLEEP.SYNCS 0x989680 ;  /* 0x009896800000895d */ /* 0x004fea0003900000 */
[----:B------:R-:W2:Y:S02]  /*8ab0*/  @!P0 SYNCS.PHASECHK.TRANS64 P0, [R0+URZ], R4 ;  /* 0x00000004000085a7 */ /* 0x000ea400080010ff */
[----:B--2---:R-:W-:Y:S05]  /*8ac0*/  @!P0 BRA `(.L_x_168) ;  /* 0xfffffffc00f08947 */ /* 0x004fea000383ffff */
[----:B------:R-:W-:Y:S05]  /*8ad0*/  BRA `(.L_x_77) ;  /* 0xffffffb400347947 */ /* 0x000fea000383ffff */
.L_x_82:
[----:B-1----:R-:W-:-:S07]  /*8ae0*/  MOV R0, UR4 ;  /* 0x0000000400007c02 */ /* 0x002fce0008000f00 */
.L_x_169:
[----:B-1----:R1:W2:Y:S02]  /*8af0*/  SYNCS.PHASECHK.TRANS64.TRYWAIT P0, [R0+URZ], R2 ;  /* 0x00000002000075a7 */ /* 0x0022a400080011ff */
[----:B--2---:R-:W-:Y:S05]  /*8b00*/  @!P0 NANOSLEEP.SYNCS 0x989680 ;  /* 0x009896800000895d */ /* 0x004fea0003900000 */
[----:B------:R-:W2:Y:S02]  /*8b10*/  @!P0 SYNCS.PHASECHK.TRANS64 P0, [R0+URZ], R2 ;  /* 0x00000002000085a7 */ /* 0x000ea400080010ff */
[----:B--2---:R-:W-:Y:S05]  /*8b20*/  @!P0 BRA `(.L_x_169) ;  /* 0xfffffffc00f08947 */ /* 0x004fea000383ffff */
[----:B------:R-:W-:Y:S05]  /*8b30*/  BRA `(.L_x_170) ;  /* 0xffffffb800787947 */ /* 0x000fea000383ffff */
.L_x_83:
[----:B------:R-:W-:-:S07]  /*8b40*/  MOV R0, UR5 ;  /* 0x0000000500007c02 */ /* 0x000fce0008000f00 */
.L_x_171:
[----:B-1----:R1:W2:Y:S02]  /*8b50*/  SYNCS.PHASECHK.TRANS64.TRYWAIT P0, [R0+URZ], R3 ;  /* 0x00000003000075a7 */ /* 0x0022a400080011ff */
[----:B--2---:R-:W-:Y:S05]  /*8b60*/  @!P0 NANOSLEEP.SYNCS 0x989680 ;  /* 0x009896800000895d */ /* 0x004fea0003900000 */
[----:B------:R-:W2:Y:S02]  /*8b70*/  @!P0 SYNCS.PHASECHK.TRANS64 P0, [R0+URZ], R3 ;  /* 0x00000003000085a7 */ /* 0x000ea400080010ff */
[----:B--2---:R-:W-:Y:S05]  /*8b80*/  @!P0 BRA `(.L_x_171) ;  /* 0xfffffffc00f08947 */ /* 0x004fea000383ffff */
[----:B------:R-:W-:Y:S05]  /*8b90*/  BRA `(.L_x_172) ;  /* 0xffffffb800847947 */ /* 0x000fea000383ffff */
.L_x_84:
[----:B------:R-:W-:-:S07]  /*8ba0*/  MOV R0, UR5 ;  /* 0x0000000500007c02 */ /* 0x000fce0008000f00 */
.L_x_173:
[----:B-1----:R1:W2:Y:S02]  /*8bb0*/  SYNCS.PHASECHK.TRANS64.TRYWAIT P0, [R0+URZ], R3 ;  /* 0x00000003000075a7 */ /* 0x0022a400080011ff */
[----:B--2---:R-:W-:Y:S05]  /*8bc0*/  @!P0 NANOSLEEP.SYNCS 0x989680 ;  /* 0x009896800000895d */ /* 0x004fea0003900000 */
[----:B------:R-:W2:Y:S02]  /*8bd0*/  @!P0 SYNCS.PHASECHK.TRANS64 P0, [R0+URZ], R3 ;  /* 0x00000003000085a7 */ /* 0x000ea400080010ff */
[----:B--2---:R-:W-:Y:S05]  /*8be0*/  @!P0 BRA `(.L_x_173) ;  /* 0xfffffffc00f08947 */ /* 0x004fea000383ffff */
[----:B------:R-:W-:Y:S05]  /*8bf0*/  BRA `(.L_x_174) ;  /* 0xffffffb800907947 */ /* 0x000fea000383ffff */
.L_x_87:
[----:B------:R-:W-:-:S07]  /*8c00*/  MOV R0, UR41 ;  /* 0x0000002900007c02 */ /* 0x000fce0008000f00 */
.L_x_175:
[----:B-1----:R1:W2:Y:S02]  /*8c10*/  SYNCS.PHASECHK.TRANS64.TRYWAIT P1, [R0+URZ+0x140], R2 ;  /* 0x00014002000075a7 */ /* 0x0022a400080211ff */
[----:B--2---:R-:W-:Y:S05]  /*8c20*/  @!P1 NANOSLEEP.SYNCS 0x989680 ;  /* 0x009896800000995d */ /* 0x004fea0003900000 */
[----:B------:R-:W2:Y:S02]  /*8c30*/  @!P1 SYNCS.PHASECHK.TRANS64 P1, [R0+URZ+0x140], R2 ;  /* 0x00014002000095a7 */ /* 0x000ea400080210ff */
[----:B--2---:R-:W-:Y:S05]  /*8c40*/  @!P1 BRA `(.L_x_175) ;  /* 0xfffffffc00f09947 */ /* 0x004fea000383ffff */
[----:B------:R-:W-:Y:S05]  /*8c50*/  BRA `(.L_x_176) ;  /* 0xffffffb800dc7947 */ /* 0x000fea000383ffff */
.L_x_92:
[----:B--2---:R2:W3:Y:S02]  /*8c60*/  SYNCS.PHASECHK.TRANS64.TRYWAIT P0, [R8+URZ+0xc0], R0 ;  /* 0x0000c000080075a7 */ /* 0x0044e400080011ff */
[----:B---3--:R-:W-:Y:S05]  /*8c70*/  @!P0 NANOSLEEP.SYNCS 0x989680 ;  /* 0x009896800000895d */ /* 0x008fea0003900000 */
[----:B------:R-:W3:Y:S02]  /*8c80*/  @!P0 SYNCS.PHASECHK.TRANS64 P0, [R8+URZ+0xc0], R0 ;  /* 0x0000c000080085a7 */ /* 0x000ee400080010ff */
[----:B---3--:R-:W-:Y:S05]  /*8c90*/  @!P0 BRA `(.L_x_92) ;  /* 0xfffffffc00f08947 */ /* 0x008fea000383ffff */
[----:B------:R-:W-:Y:S05]  /*8ca0*/  BRA `(.L_x_177) ;  /* 0xffffffc000047947 */ /* 0x000fea000383ffff */
.L_x_95:
[----:B--2---:R-:W-:Y:S07]  /*8cb0*/  MOV R0, UR21 ;  /* 0x0000001500007c02 */ /* 0x004fee0008000f00 */
.L_x_178:
[----:B--2---:R2:W3:Y:S02]  /*8cc0*/  SYNCS.PHASECHK.TRANS64.TRYWAIT P1, [R0+URZ+0xb8], R2 ;  /* 0x0000b802000075a7 */ /* 0x0044e400080211ff */
[----:B---3--:R-:W-:Y:S05]  /*8cd0*/  @!P1 NANOSLEEP.SYNCS 0x989680 ;  /* 0x009896800000995d */ /* 0x008fea0003900000 */
[----:B------:R-:W3:Y:S02]  /*8ce0*/  @!P1 SYNCS.PHASECHK.TRANS64 P1, [R0+URZ+0xb8], R2 ;  /* 0x0000b802000095a7 */ /* 0x000ee400080210ff */
[----:B---3--:R-:W-:Y:S05]  /*8cf0*/  @!P1 BRA `(.L_x_178) ;  /* 0xfffffffc00f09947 */ /* 0x008fea000383ffff */
[----:B------:R-:W-:Y:S05]  /*8d00*/  BRA `(.L_x_94) ;  /* 0xffffffc4007c7947 */ /* 0x000fea000383ffff */
.L_x_98:
[----:B------:R-:W-:Y:S07]  /*8d10*/  MOV R0, UR4 ;  /* 0x0000000400007c02 */ /* 0x000fee0008000f00 */
.L_x_179:
[----:B--2---:R2:W3:Y:S02]  /*8d20*/  SYNCS.PHASECHK.TRANS64.TRYWAIT P0, [R0+URZ+0x98], R2 ;  /* 0x00009802000075a7 */ /* 0x0044e400080011ff */
[----:B---3--:R-:W-:Y:S05]  /*8d30*/  @!P0 NANOSLEEP.SYNCS 0x989680 ;  /* 0x009896800000895d */ /* 0x008fea0003900000 */
[----:B------:R-:W3:Y:S02]  /*8d40*/  @!P0 SYNCS.PHASECHK.TRANS64 P0, [R0+URZ+0x98], R2 ;  /* 0x00009802000085a7 */ /* 0x000ee400080010ff */
[----:B---3--:R-:W-:Y:S05]  /*8d50*/  @!P0 BRA `(.L_x_179) ;  /* 0xfffffffc00f08947 */ /* 0x008fea000383ffff */
[----:B------:R-:W-:Y:S05]  /*8d60*/  BRA `(.L_x_180) ;  /* 0xffffffc400d87947 */ /* 0x000fea000383ffff */
.L_x_99:
[----:B------:R-:W-:Y:S07]  /*8d70*/  MOV R2, UR5 ;  /* 0x0000000500027c02 */ /* 0x000fee0008000f00 */
.L_x_181:
[----:B--2---:R2:W3:Y:S02]  /*8d80*/  SYNCS.PHASECHK.TRANS64.TRYWAIT P0, [R2+URZ+0x98], R0 ;  /* 0x00009800020075a7 */ /* 0x0044e400080011ff */
[----:B---3--:R-:W-:Y:S05]  /*8d90*/  @!P0 NANOSLEEP.SYNCS 0x989680 ;  /* 0x009896800000895d */ /* 0x008fea0003900000 */
[----:B------:R-:W3:Y:S02]  /*8da0*/  @!P0 SYNCS.PHASECHK.TRANS64 P0, [R2+URZ+0x98], R0 ;  /* 0x00009800020085a7 */ /* 0x000ee400080010ff */
[----:B---3--:R-:W-:Y:S05]  /*8db0*/  @!P0 BRA `(.L_x_181) ;  /* 0xfffffffc00f08947 */ /* 0x008fea000383ffff */
[----:B------:R-:W-:Y:S05]  /*8dc0*/  BRA `(.L_x_182) ;  /* 0xffffffc8005c7947 */ /* 0x000fea000383ffff */
.L_x_101:
[----:B------:R-:W-:-:S07]  /*8dd0*/  MOV R0, UR4 ;  /* 0x0000000400007c02 */ /* 0x000fce0008000f00 */
.L_x_183:
[----:B---3--:R3:W4:Y:S02]  /*8de0*/  SYNCS.PHASECHK.TRANS64.TRYWAIT P0, [R0+URZ], R2 ;  /* 0x00000002000075a7 */ /* 0x00872400080011ff */
[----:B----4-:R-:W-:Y:S05]  /*8df0*/  @!P0 NANOSLEEP.SYNCS 0x989680 ;  /* 0x009896800000895d */ /* 0x010fea0003900000 */
[----:B------:R-:W4:Y:S02]  /*8e00*/  @!P0 SYNCS.PHASECHK.TRANS64 P0, [R0+URZ], R2 ;  /* 0x00000002000085a7 */ /* 0x000f2400080010ff */
[----:B----4-:R-:W-:Y:S05]  /*8e10*/  @!P0 BRA `(.L_x_183) ;  /* 0xfffffffc00f08947 */ /* 0x010fea000383ffff */
[----:B------:R-:W-:Y:S05]  /*8e20*/  BRA `(.L_x_184) ;  /* 0xffffffcc00107947 */ /* 0x000fea000383ffff */
.L_x_102:
[----:B------:R-:W-:-:S07]  /*8e30*/  MOV R0, UR5 ;  /* 0x0000000500007c02 */ /* 0x000fce0008000f00 */
.L_x_185:
[----:B--2---:R2:W3:Y:S02]  /*8e40*/  SYNCS.PHASECHK.TRANS64.TRYWAIT P0, [R0+URZ], R2 ;  /* 0x00000002000075a7 */ /* 0x0044e400080011ff */
[----:B---3--:R-:W-:Y:S05]  /*8e50*/  @!P0 NANOSLEEP.SYNCS 0x989680 ;  /* 0x009896800000895d */ /* 0x008fea0003900000 */
[----:B------:R-:W3:Y:S02]  /*8e60*/  @!P0 SYNCS.PHASECHK.TRANS64 P0, [R0+URZ], R2 ;  /* 0x00000002000085a7 */ /* 0x000ee400080010ff */
[----:B---3--:R-:W-:Y:S05]  /*8e70*/  @!P0 BRA `(.L_x_185) ;  /* 0xfffffffc00f08947 */ /* 0x008fea000383ffff */
[----:B------:R-:W-:Y:S05]  /*8e80*/  BRA `(.L_x_186) ;  /* 0xffffffcc001c7947 */ /* 0x000fea000383ffff */
.L_x_104:
[----:B-1----:R1:W2:Y:S02]  /*8e90*/  SYNCS.PHASECHK.TRANS64.TRYWAIT P0, [R0+URZ+0xc0], R2 ;  /* 0x0000c002000075a7 */ /* 0x0022a400080011ff */
[----:B--2---:R-:W-:Y:S05]  /*8ea0*/  @!P0 NANOSLEEP.SYNCS 0x989680 ;  /* 0x009896800000895d */ /* 0x004fea0003900000 */
[----:B------:R-:W2:Y:S02]  /*8eb0*/  @!P0 SYNCS.PHASECHK.TRANS64 P0, [R0+URZ+0xc0], R2 ;  /* 0x0000c002000085a7 */ /* 0x000ea400080010ff */
[----:B--2---:R-:W-:Y:S05]  /*8ec0*/  @!P0 BRA `(.L_x_104) ;  /* 0xfffffffc00f08947 */ /* 0x004fea000383ffff */
[----:B------:R-:W-:Y:S05]  /*8ed0*/  BRA `(.L_x_187) ;  /* 0xffffffd000007947 */ /* 0x000fea000383ffff */
.L_x_114:
[----:B-1----:R1:W3:Y:S02]  /*8ee0*/  SYNCS.PHASECHK.TRANS64.TRYWAIT P1, [R0+URZ+0x80], R3 ;  /* 0x00008003000075a7 */ /* 0x0022e400080211ff */
[----:B---3--:R-:W-:Y:S05]  /*8ef0*/  @!P1 NANOSLEEP.SYNCS 0x989680 ;  /* 0x009896800000995d */ /* 0x008fea0003900000 */
[----:B------:R-:W3:Y:S02]  /*8f00*/  @!P1 SYNCS.PHASECHK.TRANS64 P1, [R0+URZ+0x80], R3 ;  /* 0x00008003000095a7 */ /* 0x000ee400080210ff */
[----:B---3--:R-:W-:Y:S05]  /*8f10*/  @!P1 BRA `(.L_x_114) ;  /* 0xfffffffc00f09947 */ /* 0x008fea000383ffff */
[----:B------:R-:W-:Y:S05]  /*8f20*/  BRA `(.L_x_113) ;  /* 0xffffffdc00887947 */ /* 0x000fea000383ffff */
.L_x_116:
[----:B-1----:R1:W4:Y:S02]  /*8f30*/  SYNCS.PHASECHK.TRANS64.TRYWAIT P0, [R53+URZ+0xe0], R2 ;  /* 0x0000e002350075a7 */ /* 0x00232400080011ff */
[----:B----4-:R-:W-:Y:S05]  /*8f40*/  @!P0 NANOSLEEP.SYNCS 0x989680 ;  /* 0x009896800000895d */ /* 0x010fea0003900000 */
[----:B------:R-:W4:Y:S02]  /*8f50*/  @!P0 SYNCS.PHASECHK.TRANS64 P0, [R53+URZ+0xe0], R2 ;  /* 0x0000e002350085a7 */ /* 0x000f2400080010ff */
[----:B----4-:R-:W-:Y:S05]  /*8f60*/  @!P0 BRA `(.L_x_116) ;  /* 0xfffffffc00f08947 */ /* 0x010fea000383ffff */
[----:B------:R-:W-:Y:S05]  /*8f70*/  BRA `(.L_x_115) ;  /* 0xffffffdc00b87947 */ /* 0x000fea000383ffff */
.L_x_127:
[----:B-1----:R1:W2:Y:S02]  /*8f80*/  SYNCS.PHASECHK.TRANS64.TRYWAIT P0, [R2+URZ+0x80], R68 ;  /* 0x00008044020075a7 */ /* 0x0022a400080011ff */
[----:B--2---:R-:W-:Y:S05]  /*8f90*/  @!P0 NANOSLEEP.SYNCS 0x989680 ;  /* 0x009896800000895d */ /* 0x004fea0003900000 */
[----:B------:R-:W2:Y:S02]  /*8fa0*/  @!P0 SYNCS.PHASECHK.TRANS64 P0, [R2+URZ+0x80], R68 ;  /* 0x00008044020085a7 */ /* 0x000ea400080010ff */
[----:B--2---:R-:W-:Y:S05]  /*8fb0*/  @!P0 BRA `(.L_x_127) ;  /* 0xfffffffc00f08947 */ /* 0x004fea000383ffff */
[----:B------:R-:W-:Y:S05]  /*8fc0*/  BRA `(.L_x_126) ;  /* 0xffffffe400e07947 */ /* 0x000fea000383ffff */
        .weak           $__internal_0_$__cuda_sm10x_tcgen05_guardrail_trap_col_being_dealloced_not_returned_by_alloc
        .type           $__internal_0_$__cuda_sm10x_tcgen05_guardrail_trap_col_being_dealloced_not_returned_by_alloc,@function
        .size           $__internal_0_$__cuda_sm10x_tcgen05_guardrail_trap_col_being_dealloced_not_returned_by_alloc,($__internal_1_$__cuda_sm10x_tcgen05_guardrail_trap_phase_invalid_during_alloc - $__internal_0_$__cuda_sm10x_tcgen05_guardrail_trap_col_being_dealloced_not_returned_by_alloc)
$__internal_0_$__cuda_sm10x_tcgen05_guardrail_trap_col_being_dealloced_not_returned_by_alloc:
[----:B------:R-:W-:Y:S05]  /*8fd0*/  BPT.TRAP 0x1 ;  /* 0x000000040000795c */ /* 0x000fea0000300000 */
[----:B------:R-:W-:-:S04]  /*8fe0*/  HFMA2 R3, -RZ, RZ, 0, 0 ;  /* 0x00000000ff037431 */ /* 0x000fc800000001ff */
[----:B------:R-:W-:Y:S05]  /*8ff0*/  RET.REL.NODEC R2 `(_ZN7cutlass13device_kernelINS_4gemm6kernel13GemmUniversalIN4cute5tupleIJiiiiEEENS1_10collective13CollectiveMmaINS1_35MainloopSm100TmaUmmaWarpSpecializedILi8ELi2ELi4ENS5_IJNS4_1CILi4EEENSA_ILi1EEESC_EEEEENS5_IJNSA_ILi128EEENSA_ILi64EEESF_EEENS_6half_tENS5_IJlSC_lEEESI_SJ_NS4_8TiledMMAINS4_8MMA_AtomIJNS4_26SM100_MMA_F16BF16_2x1SM_SSISI_SI_fLi128ELi64ELNS4_4UMMA5MajorE0ELSO_0ELNSN_7ScaleInE0ELSP_0EEEEEENS4_6LayoutINS5_IJSC_SC_SC_EEENS5_IJNSA_ILi0EEESU_SU_EEEEENS5_IJNS4_10UnderscoreESX_SX_EEEEENS4_18SM100_TMA_2SM_LOADENS4_14ComposedLayoutINS4_7SwizzleILi3ELi4ELi3EEENS4_18smem_ptr_flag_bitsILi16EEENSS_INS5_IJNSA_ILi8EEESG_EEENS5_IJSG_SC_EEEEEEEvNS4_8identityENS4_28SM100_TMA_2SM_LOAD_MULTICASTES1A_vS1B_EENS_8epilogue10collective18CollectiveEpilogueINS1E_23Sm100TmaWarpSpecializedILi3ELi2ELi16ELb1ELb0EEEJNS5_IJSG_SG_SF_EEENS5_IJNSS_ISG_SC_EENSS_INS5_IJNSA_ILi16EEENSA_ILi2EEEEEENS5_IJSC_NSA_ILi32EEEEEEEEEEESI_SJ_SI_SJ_NS1E_6fusion15FusionCallbacksIS1I_NS1S_17LinearCombinationISI_fSI_fLNS_15FloatRoundStyleE2EEES1J_S1R_JEEENS4_5SM1004TMEM4LOAD26SM100_TMEM_LOAD_32dp32b16xENS4_13SM90_TMA_LOADENS11_INS12_ILi1ELi4ELi3EEES15_NSS_INS5_IJS16_S1L_EEENS5_IJS1L_SC_EEEEEEENS4_39AutoVectorizingCopyWithAssumedAlignmentILi128EEENS4_14SM90_TMA_STOREES27_S29_S29_EEEvvEEEEvNT_6ParamsE) ;  /* 0xffffff7002007950 */ /* 0x000fea0003c3ffff */
        .weak           $__internal_1_$__cuda_sm10x_tcgen05_guardrail_trap_phase_invalid_during_alloc
        .type           $__internal_1_$__cuda_sm10x_tcgen05_guardrail_trap_phase_invalid_during_alloc,@function
        .size           $__internal_1_$__cuda_sm10x_tcgen05_guardrail_trap_phase_invalid_during_alloc,($__internal_2_$__cuda_sm10x_tcgen05_guardrail_trap_unallocated_columns_being_dealloced - $__internal_1_$__cuda_sm10x_tcgen05_guardrail_trap_phase_invalid_during_alloc)
$__internal_1_$__cuda_sm10x_tcgen05_guardrail_trap_phase_invalid_during_alloc:
[----:B------:R-:W-:Y:S05]  /*9000*/  BPT.TRAP 0x1 ;  /* 0x000000040000795c */ /* 0x000fea0000300000 */
[----:B------:R-:W-:-:S04]  /*9010*/  MOV R5, 0x0 ;  /* 0x0000000000057802 */ /* 0x000fc80000000f00 */
[----:B------:R-:W-:Y:S05]  /*9020*/  RET.REL.NODEC R4 `(_ZN7cutlass13device_kernelINS_4gemm6kernel13GemmUniversalIN4cute5tupleIJiiiiEEENS1_10collective13CollectiveMmaINS1_35MainloopSm100TmaUmmaWarpSpecializedILi8ELi2ELi4ENS5_IJNS4_1CILi4EEENSA_ILi1EEESC_EEEEENS5_IJNSA_ILi128EEENSA_ILi64EEESF_EEENS_6half_tENS5_IJlSC_lEEESI_SJ_NS4_8TiledMMAINS4_8MMA_AtomIJNS4_26SM100_MMA_F16BF16_2x1SM_SSISI_SI_fLi128ELi64ELNS4_4UMMA5MajorE0ELSO_0ELNSN_7ScaleInE0ELSP_0EEEEEENS4_6LayoutINS5_IJSC_SC_SC_EEENS5_IJNSA_ILi0EEESU_SU_EEEEENS5_IJNS4_10UnderscoreESX_SX_EEEEENS4_18SM100_TMA_2SM_LOADENS4_14ComposedLayoutINS4_7SwizzleILi3ELi4ELi3EEENS4_18smem_ptr_flag_bitsILi16EEENSS_INS5_IJNSA_ILi8EEESG_EEENS5_IJSG_SC_EEEEEEEvNS4_8identityENS4_28SM100_TMA_2SM_LOAD_MULTICASTES1A_vS1B_EENS_8epilogue10collective18CollectiveEpilogueINS1E_23Sm100TmaWarpSpecializedILi3ELi2ELi16ELb1ELb0EEEJNS5_IJSG_SG_SF_EEENS5_IJNSS_ISG_SC_EENSS_INS5_IJNSA_ILi16EEENSA_ILi2EEEEEENS5_IJSC_NSA_ILi32EEEEEEEEEEESI_SJ_SI_SJ_NS1E_6fusion15FusionCallbacksIS1I_NS1S_17LinearCombinationISI_fSI_fLNS_15FloatRoundStyleE2EEES1J_S1R_JEEENS4_5SM1004TMEM4LOAD26SM100_TMEM_LOAD_32dp32b16xENS4_13SM90_TMA_LOADENS11_INS12_ILi1ELi4ELi3EEES15_NSS_INS5_IJS16_S1L_EEENS5_IJS1L_SC_EEEEEEENS4_39AutoVectorizingCopyWithAssumedAlignmentILi128EEENS4_14SM90_TMA_STOREES27_S29_S29_EEEvvEEEEvNT_6ParamsE) ;  /* 0xffffff6c04f47950 */ /* 0x000fea0003c3ffff */
        .weak           $__internal_2_$__cuda_sm10x_tcgen05_guardrail_trap_unallocated_columns_being_dealloced
        .type           $__internal_2_$__cuda_sm10x_tcgen05_guardrail_trap_unallocated_columns_being_dealloced,@function
        .size           $__internal_2_$__cuda_sm10x_tcgen05_guardrail_trap_unallocated_columns_being_dealloced,(.L_x_189 - $__internal_2_$__cuda_sm10x_tcgen05_guardrail_trap_unallocated_columns_being_dealloced)
$__internal_2_$__cuda_sm10x_tcgen05_guardrail_trap_unallocated_columns_being_dealloced:
[----:B------:R-:W-:Y:S05]  /*9030*/  BPT.TRAP 0x1 ;  /* 0x000000040000795c */ /* 0x000fea0000300000 */
[----:B------:R-:W-:-:S04]  /*9040*/  HFMA2 R3, -RZ, RZ, 0, 0 ;  /* 0x00000000ff037431 */ /* 0x000fc800000001ff */
[----:B------:R-:W-:Y:S05]  /*9050*/  RET.REL.NODEC R2 `(_ZN7cutlass13device_kernelINS_4gemm6kernel13GemmUniversalIN4cute5tupleIJiiiiEEENS1_10collective13CollectiveMmaINS1_35MainloopSm100TmaUmmaWarpSpecializedILi8ELi2ELi4ENS5_IJNS4_1CILi4EEENSA_ILi1EEESC_EEEEENS5_IJNSA_ILi128EEENSA_ILi64EEESF_EEENS_6half_tENS5_IJlSC_lEEESI_SJ_NS4_8TiledMMAINS4_8MMA_AtomIJNS4_26SM100_MMA_F16BF16_2x1SM_SSISI_SI_fLi128ELi64ELNS4_4UMMA5MajorE0ELSO_0ELNSN_7ScaleInE0ELSP_0EEEEEENS4_6LayoutINS5_IJSC_SC_SC_EEENS5_IJNSA_ILi0EEESU_SU_EEEEENS5_IJNS4_10UnderscoreESX_SX_EEEEENS4_18SM100_TMA_2SM_LOADENS4_14ComposedLayoutINS4_7SwizzleILi3ELi4ELi3EEENS4_18smem_ptr_flag_bitsILi16EEENSS_INS5_IJNSA_ILi8EEESG_EEENS5_IJSG_SC_EEEEEEEvNS4_8identityENS4_28SM100_TMA_2SM_LOAD_MULTICASTES1A_vS1B_EENS_8epilogue10collective18CollectiveEpilogueINS1E_23Sm100TmaWarpSpecializedILi3ELi2ELi16ELb1ELb0EEEJNS5_IJSG_SG_SF_EEENS5_IJNSS_ISG_SC_EENSS_INS5_IJNSA_ILi16EEENSA_ILi2EEEEEENS5_IJSC_NSA_ILi32EEEEEEEEEEESI_SJ_SI_SJ_NS1E_6fusion15FusionCallbacksIS1I_NS1S_17LinearCombinationISI_fSI_fLNS_15FloatRoundStyleE2EEES1J_S1R_JEEENS4_5SM1004TMEM4LOAD26SM100_TMEM_LOAD_32dp32b16xENS4_13SM90_TMA_LOADENS11_INS12_ILi1ELi4ELi3EEES15_NSS_INS5_IJS16_S1L_EEENS5_IJS1L_SC_EEEEEEENS4_39AutoVectorizingCopyWithAssumedAlignmentILi128EEENS4_14SM90_TMA_STOREES27_S29_S29_EEEvvEEEEvNT_6ParamsE) ;  /* 0xffffff6c02e87950 */ /* 0x000fea0003c3ffff */
.L_x_188:
[----:B------:R-:W-:-:S00]  /*9060*/  BRA `(.L_x_188) ;  /* 0xfffffffc00fc7947 */ /* 0x000fc0000383ffff */
[----:B------:R-:W-:-:S00]  /*9070*/  NOP ;  /* 0x0000000000007918 */ /* 0x000fc00000000000 */
        /* <DEDUP_REMOVED lines=8> */
.L_x_189:


//--------------------- .nv.global.init           --------------------------
	.section	.nv.global.init,"aw",@progbits
.nv.global.init:
	.type		$str$27,@object
	.size		$str$27,($str$28 - $str$27)
$str$27:
        /*0000*/ 	.byte	0x28, 0x61, 0x64, 0x64, 0x72, 0x65, 0x73, 0x73, 0x20, 0x26, 0x20, 0x6d, 0x61, 0x73, 0x6b, 0x29
        /*0010*/ 	.byte	0x20, 0x3d, 0x3d, 0x20, 0x30, 0x00
	.type		$str$28,@object
	.size		$str$28,($str$26 - $str$28)
$str$28:
        /*0016*/ 	.byte	0x2f, 0x74, 0x6d, 0x70, 0x2f, 0x63, 0x75, 0x74, 0x6c, 0x61, 0x73, 0x73, 0x5f, 0x73, 0x77, 0x65
        /*0026*/ 	.byte	0x65, 0x70, 0x5f, 0x73, 0x72, 0x63, 0x2f, 0x69, 0x6e, 0x63, 0x6c, 0x75, 0x64, 0x65, 0x2f, 0x63
        /*0036*/ 	.byte	0x75, 0x74, 0x65, 0x2f, 0x70, 0x6f, 0x69, 0x6e, 0x74, 0x65, 0x72, 0x5f, 0x66, 0x6c, 0x61, 0x67
        /*0046*/ 	.byte	0x67, 0x65, 0x64, 0x2e, 0x68, 0x70, 0x70, 0x00
	.type		$str$26,@object
	.size		$str$26,($str$25 - $str$26)
$str$26:
        /*004e*/ 	.byte	0x2f, 0x74, 0x6d, 0x70, 0x2f, 0x63, 0x75, 0x74, 0x6c, 0x61, 0x73, 0x73, 0x5f, 0x73, 0x77, 0x65
        /*005e*/ 	.byte	0x65, 0x70, 0x5f, 0x73, 0x72, 0x63, 0x2f, 0x69, 0x6e, 0x63, 0x6c, 0x75, 0x64, 0x65, 0x2f, 0x63
        /*006e*/ 	.byte	0x75, 0x74, 0x65, 0x2f, 0x61, 0x74, 0x6f, 0x6d, 0x2f, 0x63, 0x6f, 0x70, 0x79, 0x5f, 0x74, 0x72
        /*007e*/ 	.byte	0x61, 0x69, 0x74, 0x73, 0x5f, 0x73, 0x6d, 0x31, 0x30, 0x30, 0x2e, 0x68, 0x70, 0x70, 0x00
	.type		$str$25,@object
	.size		$str$25,(__unnamed_1 - $str$25)
$str$25:
        /*008d*/ 	.byte	0x28, 0x28, 0x75, 0x69, 0x6e, 0x74, 0x33, 0x32, 0x5f, 0x74, 0x28, 0x74, 0x68, 0x72, 0x65, 0x61
        /*009d*/ 	.byte	0x64, 0x49, 0x64, 0x78, 0x2e, 0x78, 0x29, 0x20, 0x2f, 0x20, 0x33, 0x32, 0x29, 0x20, 0x25, 0x20
        /*00ad*/ 	.byte	0x34, 0x29, 0x20, 0x3d, 0x3d, 0x20, 0x28, 0x28, 0x28, 0x74, 0x6d, 0x65, 0x6d, 0x5f, 0x61, 0x64
        /*00bd*/ 	.byte	0x64, 0x72, 0x20, 0x3e, 0x3e, 0x20, 0x31, 0x36, 0x29, 0x20, 0x2f, 0x20, 0x33, 0x32, 0x29, 0x20
        /*00cd*/ 	.byte	0x25, 0x20, 0x34, 0x29, 0x00
	.type		__unnamed_1,@object
	.size		__unnamed_1,(__unnamed_2 - __unnamed_1)
__unnamed_1:
        /*00d2*/ 	.byte	0x61, 0x75, 0x74, 0x6f, 0x20, 0x63, 0x75, 0x74, 0x65, 0x3a, 0x3a, 0x61, 0x73, 0x5f, 0x70, 0x6f
        /* <DEDUP_REMOVED lines=24> */
        /*0262*/ 	.byte	0x34, 0x38, 0x3e, 0x3e, 0x3e, 0x3e, 0x5d, 0x00
	.type		__unnamed_2,@object
	.size		__unnamed_2,(.L_2 - __unnamed_2)
__unnamed_2:
        /* <DEDUP_REMOVED lines=40> */
        /*04ea*/ 	.byte	0x3a, 0x3a, 0x43, 0x3c, 0x30, 0x3e, 0x3e, 0x3e, 0x3e, 0x5d, 0x00
.L_2:


//--------------------- .nv.shared._ZN7cutlass13device_kernelINS_4gemm6kernel13GemmUniversalIN4cute5tupleIJiiiiEEENS1_10collective13CollectiveMmaINS1_35MainloopSm100TmaUmmaWarpSpecializedILi8ELi2ELi4ENS5_IJNS4_1CILi4EEENSA_ILi1EEESC_EEEEENS5_IJNSA_ILi128EEENSA_ILi64EEESF_EEENS_6half_tENS5_IJlSC_lEEESI_SJ_NS4_8TiledMMAINS4_8MMA_AtomIJNS4_26SM100_MMA_F16BF16_2x1SM_SSISI_SI_fLi128ELi64ELNS4_4UMMA5MajorE0ELSO_0ELNSN_7ScaleInE0ELSP_0EEEEEENS4_6LayoutINS5_IJSC_SC_SC_EEENS5_IJNSA_ILi0EEESU_SU_EEEEENS5_IJNS4_10UnderscoreESX_SX_EEEEENS4_18SM100_TMA_2SM_LOADENS4_14ComposedLayoutINS4_7SwizzleILi3ELi4ELi3EEENS4_18smem_ptr_flag_bitsILi16EEENSS_INS5_IJNSA_ILi8EEESG_EEENS5_IJSG_SC_EEEEEEEvNS4_8identityENS4_28SM100_TMA_2SM_LOAD_MULTICASTES1A_vS1B_EENS_8epilogue10collective18CollectiveEpilogueINS1E_23Sm100TmaWarpSpecializedILi3ELi2ELi16ELb1ELb0EEEJNS5_IJSG_SG_SF_EEENS5_IJNSS_ISG_SC_EENSS_INS5_IJNSA_ILi16EEENSA_ILi2EEEEEENS5_IJSC_NSA_ILi32EEEEEEEEEEESI_SJ_SI_SJ_NS1E_6fusion15FusionCallbacksIS1I_NS1S_17LinearCombinationISI_fSI_fLNS_15FloatRoundStyleE2EEES1J_S1R_JEEENS4_5SM1004TMEM4LOAD26SM100_TMEM_LOAD_32dp32b16xENS4_13SM90_TMA_LOADENS11_INS12_ILi1ELi4ELi3EEES15_NSS_INS5_IJS16_S1L_EEENS5_IJS1L_SC_EEEEEEENS4_39AutoVectorizingCopyWithAssumedAlignmentILi128EEENS4_14SM90_TMA_STOREES27_S29_S29_EEEvvEEEEvNT_6ParamsE --------------------------
	.section	.nv.shared._ZN7cutlass13device_kernelINS_4gemm6kernel13GemmUniversalIN4cute5tupleIJiiiiEEENS1_10collective13CollectiveMmaINS1_35MainloopSm100TmaUmmaWarpSpecializedILi8ELi2ELi4ENS5_IJNS4_1CILi4EEENSA_ILi1EEESC_EEEEENS5_IJNSA_ILi128EEENSA_ILi64EEESF_EEENS_6half_tENS5_IJlSC_lEEESI_SJ_NS4_8TiledMMAINS4_8MMA_AtomIJNS4_26SM100_MMA_F16BF16_2x1SM_SSISI_SI_fLi128ELi64ELNS4_4UMMA5MajorE0ELSO_0ELNSN_7ScaleInE0ELSP_0EEEEEENS4_6LayoutINS5_IJSC_SC_SC_EEENS5_IJNSA_ILi0EEESU_SU_EEEEENS5_IJNS4_10UnderscoreESX_SX_EEEEENS4_18SM100_TMA_2SM_LOADENS4_14ComposedLayoutINS4_7SwizzleILi3ELi4ELi3EEENS4_18smem_ptr_flag_bitsILi16EEENSS_INS5_IJNSA_ILi8EEESG_EEENS5_IJSG_SC_EEEEEEEvNS4_8identityENS4_28SM100_TMA_2SM_LOAD_MULTICASTES1A_vS1B_EENS_8epilogue10collective18CollectiveEpilogueINS1E_23Sm100TmaWarpSpecializedILi3ELi2ELi16ELb1ELb0EEEJNS5_IJSG_SG_SF_EEENS5_IJNSS_ISG_SC_EENSS_INS5_IJNSA_ILi16EEENSA_ILi2EEEEEENS5_IJSC_NSA_ILi32EEEEEEEEEEESI_SJ_SI_SJ_NS1E_6fusion15FusionCallbacksIS1I_NS1S_17LinearCombinationISI_fSI_fLNS_15FloatRoundStyleE2EEES1J_S1R_JEEENS4_5SM1004TMEM4LOAD26SM100_TMEM_LOAD_32dp32b16xENS4_13SM90_TMA_LOADENS11_INS12_ILi1ELi4ELi3EEES15_NSS_INS5_IJS16_S1L_EEENS5_IJS1L_SC_EEEEEEENS4_39AutoVectorizingCopyWithAssumedAlignmentILi128EEENS4_14SM90_TMA_STOREES27_S29_S29_EEEvvEEEEvNT_6ParamsE,"aw",@nobits
	.sectionflags	@""
	.align	16
	.zero		1024


//--------------------- .nv.shared.reserved.0     --------------------------
	.section	.nv.shared.reserved.0,"aw",@nobits
	.weak		__nv_reservedSMEM_offset_0_alias
	.size		__nv_reservedSMEM_offset_0_alias, 0, 64
	.other		__nv_reservedSMEM_offset_0_alias,@"STO_CUDA_RESERVED_SHARED STV_DEFAULT"
__nv_reservedSMEM_offset_0_alias:
	.zero		0
.nv.shared.reserved.0:
	.zero		64
	.weak		__nv_reservedSMEM_tcgen05_partition
	.type		__nv_reservedSMEM_tcgen05_partition,@object
	.size		__nv_reservedSMEM_tcgen05_partition,(.L_0 - __nv_reservedSMEM_tcgen05_partition)
__nv_reservedSMEM_tcgen05_partition:
	.zero		32
.L_0:


//--------------------- .nv.global                --------------------------
	.section	.nv.global,"aw",@nobits
.nv.global:
	.type		_ZN40_INTERNAL_a6c0c32e_4_k_cu_6197de8c_255544cute1_E,@object
	.size		_ZN40_INTERNAL_a6c0c32e_4_k_cu_6197de8c_255544cute1_E,(_ZN40_INTERNAL_a6c0c32e_4_k_cu_6197de8c_255544cuda3std3__45__cpo6cbeginE - _ZN40_INTERNAL_a6c0c32e_4_k_cu_6197de8c_255544cute1_E)
_ZN40_INTERNAL_a6c0c32e_4_k_cu_6197de8c_255544cute1_E:
	.zero		1
	.type		_ZN40_INTERNAL_a6c0c32e_4_k_cu_6197de8c_255544cuda3std3__45__cpo6cbeginE,@object
	.size		_ZN40_INTERNAL_a6c0c32e_4_k_cu_6197de8c_255544cuda3std3__45__cpo6cbeginE,(_ZN40_INTERNAL_a6c0c32e_4_k_cu_6197de8c_255544cuda3std3__48in_placeE - _ZN40_INTERNAL_a6c0c32e_4_k_cu_6197de8c_255544cuda3std3__45__cpo6cbeginE)
_ZN40_INTERNAL_a6c0c32e_4_k_cu_6197de8c_255544cuda3std3__45__cpo6cbeginE:
	.zero		1
	.type		_ZN40_INTERNAL_a6c0c32e_4_k_cu_6197de8c_255544cuda3std3__48in_placeE,@object
	.size		_ZN40_INTERNAL_a6c0c32e_4_k_cu_6197de8c_255544cuda3std3__48in_placeE,(_ZN40_INTERNAL_a6c0c32e_4_k_cu_6197de8c_255544cuda3std6ranges3__45__cpo9iter_moveE - _ZN40_INTERNAL_a6c0c32e_4_k_cu_6197de8c_255544cuda3std3__48in_placeE)
_ZN40_INTERNAL_a6c0c32e_4_k_cu_6197de8c_255544cuda3std3__48in_placeE:
	.zero		1
	.type		_ZN40_INTERNAL_a6c0c32e_4_k_cu_6197de8c_255544cuda3std6ranges3__45__cpo9iter_moveE,@object
	.size		_ZN40_INTERNAL_a6c0c32e_4_k_cu_6197de8c_255544cuda3std6ranges3__45__cpo9iter_moveE,(_ZN40_INTERNAL_a6c0c32e_4_k_cu_6197de8c_255544cuda3std3__45__cpo5beginE - _ZN40_INTERNAL_a6c0c32e_4_k_cu_6197de8c_255544cuda3std6ranges3__45__cpo9iter_moveE)
_ZN40_INTERNAL_a6c0c32e_4_k_cu_6197de8c_255544cuda3std6ranges3__45__cpo9iter_moveE:
	.zero		1
	.type		_ZN40_INTERNAL_a6c0c32e_4_k_cu_6197de8c_255544cuda3std3__45__cpo5beginE,@object
	.size		_ZN40_INTERNAL_a6c0c32e_4_k_cu_6197de8c_255544cuda3std3__45__cpo5beginE,(_ZN40_INTERNAL_a6c0c32e_4_k_cu_6197de8c_255544cuda3std3__442_GLOBAL__N__a6c0c32e_4_k_cu_6197de8c_255546ignoreE - _ZN40_INTERNAL_a6c0c32e_4_k_cu_6197de8c_255544cuda3std3__45__cpo5beginE)
_ZN40_INTERNAL_a6c0c32e_4_k_cu_6197de8c_255544cuda3std3__45__cpo5beginE:
	.zero		1
	.type		_ZN40_INTERNAL_a6c0c32e_4_k_cu_6197de8c_255544cuda3std3__442_GLOBAL__N__a6c0c32e_4_k_cu_6197de8c_255546ignoreE,@object
	.size		_ZN40_INTERNAL_a6c0c32e_4_k_cu_6197de8c_255544cuda3std3__442_GLOBAL__N__a6c0c32e_4_k_cu_6197de8c_255546ignoreE,(_ZN40_INTERNAL_a6c0c32e_4_k_cu_6197de8c_255544cute7productE - _ZN40_INTERNAL_a6c0c32e_4_k_cu_6197de8c_255544cuda3std3__442_GLOBAL__N__a6c0c32e_4_k_cu_6197de8c_255546ignoreE)
_ZN40_INTERNAL_a6c0c32e_4_k_cu_6197de8c_255544cuda3std3__442_GLOBAL__N__a6c0c32e_4_k_cu_6197de8c_255546ignoreE:
	.zero		1
	.type		_ZN40_INTERNAL_a6c0c32e_4_k_cu_6197de8c_255544cute7productE,@object
	.size		_ZN40_INTERNAL_a6c0c32e_4_k_cu_6197de8c_255544cute7productE,(_ZN40_INTERNAL_a6c0c32e_4_k_cu_6197de8c_255544cuda3std3__45__cpo3endE - _ZN40_INTERNAL_a6c0c32e_4_k_cu_6197de8c_255544cute7productE)
_ZN40_INTERNAL_a6c0c32e_4_k_cu_6197de8c_255544cute7productE:
	.zero		1
	.type		_ZN40_INTERNAL_a6c0c32e_4_k_cu_6197de8c_255544cuda3std3__45__cpo3endE,@object
	.size		_ZN40_INTERNAL_a6c0c32e_4_k_cu_6197de8c_255544cuda3std3__45__cpo3endE,(_ZN40_INTERNAL_a6c0c32e_4_k_cu_6197de8c_255544cuda3std3__419piecewise_constructE - _ZN40_INTERNAL_a6c0c32e_4_k_cu_6197de8c_255544cuda3std3__45__cpo3endE)
_ZN40_INTERNAL_a6c0c32e_4_k_cu_6197de8c_255544cuda3std3__45__cpo3endE:
	.zero		1
	.type		_ZN40_INTERNAL_a6c0c32e_4_k_cu_6197de8c_255544cuda3std3__419piecewise_constructE,@object
	.size		_ZN40_INTERNAL_a6c0c32e_4_k_cu_6197de8c_255544cuda3std3__419piecewise_constructE,(_ZN40_INTERNAL_a6c0c32e_4_k_cu_6197de8c_255544cuda3std3__45__cpo4cendE - _ZN40_INTERNAL_a6c0c32e_4_k_cu_6197de8c_255544cuda3std3__419piecewise_constructE)
_ZN40_INTERNAL_a6c0c32e_4_k_cu_6197de8c_255544cuda3std3__419piecewise_constructE:
	.zero		1
	.type		_ZN40_INTERNAL_a6c0c32e_4_k_cu_6197de8c_255544cuda3std3__45__cpo4cendE,@object
	.size		_ZN40_INTERNAL_a6c0c32e_4_k_cu_6197de8c_255544cuda3std3__45__cpo4cendE,(_ZN40_INTERNAL_a6c0c32e_4_k_cu_6197de8c_255544cuda3std6ranges3__45__cpo4swapE - _ZN40_INTERNAL_a6c0c32e_4_k_cu_6197de8c_255544cuda3std3__45__cpo4cendE)
_ZN40_INTERNAL_a6c0c32e_4_k_cu_6197de8c_255544cuda3std3__45__cpo4cendE:
	.zero		1
	.type		_ZN40_INTERNAL_a6c0c32e_4_k_cu_6197de8c_255544cuda3std6ranges3__45__cpo4swapE,@object
	.size		_ZN40_INTERNAL_a6c0c32e_4_k_cu_6197de8c_255544cuda3std6ranges3__45__cpo4swapE,(.L_10 - _ZN40_INTERNAL_a6c0c32e_4_k_cu_6197de8c_255544cuda3std6ranges3__45__cpo4swapE)
_ZN40_INTERNAL_a6c0c32e_4_k_cu_6197de8c_255544cuda3std6ranges3__45__cpo4swapE:
	.zero		1
.L_10:


//--------------------- .nv.constant0._ZN7cutlass13device_kernelINS_4gemm6kernel13GemmUniversalIN4cute5tupleIJiiiiEEENS1_10collective13CollectiveMmaINS1_35MainloopSm100TmaUmmaWarpSpecializedILi8ELi2ELi4ENS5_IJNS4_1CILi4EEENSA_ILi1EEESC_EEEEENS5_IJNSA_ILi128EEENSA_ILi64EEESF_EEENS_6half_tENS5_IJlSC_lEEESI_SJ_NS4_8TiledMMAINS4_8MMA_AtomIJNS4_26SM100_MMA_F16BF16_2x1SM_SSISI_SI_fLi128ELi64ELNS4_4UMMA5MajorE0ELSO_0ELNSN_7ScaleInE0ELSP_0EEEEEENS4_6LayoutINS5_IJSC_SC_SC_EEENS5_IJNSA_ILi0EEESU_SU_EEEEENS5_IJNS4_10UnderscoreESX_SX_EEEEENS4_18SM100_TMA_2SM_LOADENS4_14ComposedLayoutINS4_7SwizzleILi3ELi4ELi3EEENS4_18smem_ptr_flag_bitsILi16EEENSS_INS5_IJNSA_ILi8EEESG_EEENS5_IJSG_SC_EEEEEEEvNS4_8identityENS4_28SM100_TMA_2SM_LOAD_MULTICASTES1A_vS1B_EENS_8epilogue10collective18CollectiveEpilogueINS1E_23Sm100TmaWarpSpecializedILi3ELi2ELi16ELb1ELb0EEEJNS5_IJSG_SG_SF_EEENS5_IJNSS_ISG_SC_EENSS_INS5_IJNSA_ILi16EEENSA_ILi2EEEEEENS5_IJSC_NSA_ILi32EEEEEEEEEEESI_SJ_SI_SJ_NS1E_6fusion15FusionCallbacksIS1I_NS1S_17LinearCombinationISI_fSI_fLNS_15FloatRoundStyleE2EEES1J_S1R_JEEENS4_5SM1004TMEM4LOAD26SM100_TMEM_LOAD_32dp32b16xENS4_13SM90_TMA_LOADENS11_INS12_ILi1ELi4ELi3EEES15_NSS_INS5_IJS16_S1L_EEENS5_IJS1L_SC_EEEEEEENS4_39AutoVectorizingCopyWithAssumedAlignmentILi128EEENS4_14SM90_TMA_STOREES27_S29_S29_EEEvvEEEEvNT_6ParamsE --------------------------
	.section	.nv.constant0._ZN7cutlass13device_kernelINS_4gemm6kernel13GemmUniversalIN4cute5tupleIJiiiiEEENS1_10collective13CollectiveMmaINS1_35MainloopSm100TmaUmmaWarpSpecializedILi8ELi2ELi4ENS5_IJNS4_1CILi4EEENSA_ILi1EEESC_EEEEENS5_IJNSA_ILi128EEENSA_ILi64EEESF_EEENS_6half_tENS5_IJlSC_lEEESI_SJ_NS4_8TiledMMAINS4_8MMA_AtomIJNS4_26SM100_MMA_F16BF16_2x1SM_SSISI_SI_fLi128ELi64ELNS4_4UMMA5MajorE0ELSO_0ELNSN_7ScaleInE0ELSP_0EEEEEENS4_6LayoutINS5_IJSC_SC_SC_EEENS5_IJNSA_ILi0EEESU_SU_EEEEENS5_IJNS4_10UnderscoreESX_SX_EEEEENS4_18SM100_TMA_2SM_LOADENS4_14ComposedLayoutINS4_7SwizzleILi3ELi4ELi3EEENS4_18smem_ptr_flag_bitsILi16EEENSS_INS5_IJNSA_ILi8EEESG_EEENS5_IJSG_SC_EEEEEEEvNS4_8identityENS4_28SM100_TMA_2SM_LOAD_MULTICASTES1A_vS1B_EENS_8epilogue10collective18CollectiveEpilogueINS1E_23Sm100TmaWarpSpecializedILi3ELi2ELi16ELb1ELb0EEEJNS5_IJSG_SG_SF_EEENS5_IJNSS_ISG_SC_EENSS_INS5_IJNSA_ILi16EEENSA_ILi2EEEEEENS5_IJSC_NSA_ILi32EEEEEEEEEEESI_SJ_SI_SJ_NS1E_6fusion15FusionCallbacksIS1I_NS1S_17LinearCombinationISI_fSI_fLNS_15FloatRoundStyleE2EEES1J_S1R_JEEENS4_5SM1004TMEM4LOAD26SM100_TMEM_LOAD_32dp32b16xENS4_13SM90_TMA_LOADENS11_INS12_ILi1ELi4ELi3EEES15_NSS_INS5_IJS16_S1L_EEENS5_IJS1L_SC_EEEEEEENS4_39AutoVectorizingCopyWithAssumedAlignmentILi128EEENS4_14SM90_TMA_STOREES27_S29_S29_EEEvvEEEEvNT_6ParamsE,"a",@progbits
	.sectionflags	@""
	.align	4
.nv.constant0._ZN7cutlass13device_kernelINS_4gemm6kernel13GemmUniversalIN4cute5tupleIJiiiiEEENS1_10collective13CollectiveMmaINS1_35MainloopSm100TmaUmmaWarpSpecializedILi8ELi2ELi4ENS5_IJNS4_1CILi4EEENSA_ILi1EEESC_EEEEENS5_IJNSA_ILi128EEENSA_ILi64EEESF_EEENS_6half_tENS5_IJlSC_lEEESI_SJ_NS4_8TiledMMAINS4_8MMA_AtomIJNS4_26SM100_MMA_F16BF16_2x1SM_SSISI_SI_fLi128ELi64ELNS4_4UMMA5MajorE0ELSO_0ELNSN_7ScaleInE0ELSP_0EEEEEENS4_6LayoutINS5_IJSC_SC_SC_EEENS5_IJNSA_ILi0EEESU_SU_EEEEENS5_IJNS4_10UnderscoreESX_SX_EEEEENS4_18SM100_TMA_2SM_LOADENS4_14ComposedLayoutINS4_7SwizzleILi3ELi4ELi3EEENS4_18smem_ptr_flag_bitsILi16EEENSS_INS5_IJNSA_ILi8EEESG_EEENS5_IJSG_SC_EEEEEEEvNS4_8identityENS4_28SM100_TMA_2SM_LOAD_MULTICASTES1A_vS1B_EENS_8epilogue10collective18CollectiveEpilogueINS1E_23Sm100TmaWarpSpecializedILi3ELi2ELi16ELb1ELb0EEEJNS5_IJSG_SG_SF_EEENS5_IJNSS_ISG_SC_EENSS_INS5_IJNSA_ILi16EEENSA_ILi2EEEEEENS5_IJSC_NSA_ILi32EEEEEEEEEEESI_SJ_SI_SJ_NS1E_6fusion15FusionCallbacksIS1I_NS1S_17LinearCombinationISI_fSI_fLNS_15FloatRoundStyleE2EEES1J_S1R_JEEENS4_5SM1004TMEM4LOAD26SM100_TMEM_LOAD_32dp32b16xENS4_13SM90_TMA_LOADENS11_INS12_ILi1ELi4ELi3EEES15_NSS_INS5_IJS16_S1L_EEENS5_IJS1L_SC_EEEEEEENS4_39AutoVectorizingCopyWithAssumedAlignmentILi128EEENS4_14SM90_TMA_STOREES27_S29_S29_EEEvvEEEEvNT_6ParamsE:
	.zero		2944


//--------------------- SYMBOLS --------------------------

	.type		.nv.reservedSmem.offset0,@object
	.size		.nv.reservedSmem.offset0,0x4
	.type		.nv.reservedSmem.cap,@object
	.size		.nv.reservedSmem.cap,0x4
	.type		__assertfail,@function
